	.headerflags	@"EF_CUDA_TEXMODE_UNIFIED EF_CUDA_64BIT_ADDRESS EF_CUDA_ACCELERATORS EF_CUDA_SM90 EF_CUDA_VIRTUAL_SM(EF_CUDA_SM90)"
	.elftype	@"ET_EXEC"


//--------------------- .nv.info                  --------------------------
	.section	.nv.info,"",@"SHT_CUDA_INFO"
	.align	4


	//----- nvinfo : EIATTR_REGCOUNT
	.align		4
        /*0000*/ 	.byte	0x04, 0x2f
        /*0002*/ 	.short	(.L_3 - .L_2)
	.align		4
.L_2:
        /*0004*/ 	.word	index@(triton_poi_fused_cat_27)
        /*0008*/ 	.word	0x00000086


	//----- nvinfo : EIATTR_MIN_STACK_SIZE
	.align		4
.L_3:
        /*000c*/ 	.byte	0x04, 0x12
        /*000e*/ 	.short	(.L_5 - .L_4)
	.align		4
.L_4:
        /*0010*/ 	.word	index@(triton_poi_fused_cat_27)
        /*0014*/ 	.word	0x00000000


	//----- nvinfo : EIATTR_FRAME_SIZE
	.align		4
.L_5:
        /*0018*/ 	.byte	0x04, 0x11
        /*001a*/ 	.short	(.L_7 - .L_6)
	.align		4
.L_6:
        /*001c*/ 	.word	index@(triton_poi_fused_cat_27)
        /*0020*/ 	.word	0x00000000


	//----- nvinfo : EIATTR_MIN_STACK_SIZE
	.align		4
.L_7:
        /*0024*/ 	.byte	0x04, 0x12
        /*0026*/ 	.short	(.L_9 - .L_8)
	.align		4
.L_8:
        /*0028*/ 	.word	index@(triton_poi_fused_cat_27)
        /*002c*/ 	.word	0x00000000
.L_9:


//--------------------- .nv.info.triton_poi_fused_cat_27 --------------------------
	.section	.nv.info.triton_poi_fused_cat_27,"",@"SHT_CUDA_INFO"
	.sectionflags	@""
	.align	4


	//----- nvinfo : EIATTR_CUDA_API_VERSION
	.align		4
        /*0000*/ 	.byte	0x04, 0x37
        /*0002*/ 	.short	(.L_11 - .L_10)
.L_10:
        /*0004*/ 	.word	0x0000007c


	//----- nvinfo : EIATTR_KPARAM_INFO
	.align		4
.L_11:
        /*0008*/ 	.byte	0x04, 0x17
        /*000a*/ 	.short	(.L_13 - .L_12)
.L_12:
        /*000c*/ 	.word	0x00000000
        /*0010*/ 	.short	0x0029
        /*0012*/ 	.short	0x0148
        /*0014*/ 	.byte	0x00, 0xf0, 0x11, 0x00


	//----- nvinfo : EIATTR_KPARAM_INFO
	.align		4
.L_13:
        /*0018*/ 	.byte	0x04, 0x17
        /*001a*/ 	.short	(.L_15 - .L_14)
.L_14:
        /*001c*/ 	.word	0x00000000
        /*0020*/ 	.short	0x0028
        /*0022*/ 	.short	0x0140
        /*0024*/ 	.byte	0x00, 0xf4, 0x21, 0x00


	//----- nvinfo : EIATTR_KPARAM_INFO
	.align		4
.L_15:
        /*0028*/ 	.byte	0x04, 0x17
        /*002a*/ 	.short	(.L_17 - .L_16)
.L_16:
        /*002c*/ 	.word	0x00000000
        /*0030*/ 	.short	0x0027
        /*0032*/ 	.short	0x0138
        /*0034*/ 	.byte	0x00, 0xf4, 0x21, 0x00


	//----- nvinfo : EIATTR_KPARAM_INFO
	.align		4
.L_17:
        /*0038*/ 	.byte	0x04, 0x17
        /*003a*/ 	.short	(.L_19 - .L_18)
.L_18:
        /*003c*/ 	.word	0x00000000
        /*0040*/ 	.short	0x0026
        /*0042*/ 	.short	0x0130
        /*0044*/ 	.byte	0x00, 0xf4, 0x21, 0x00


	//----- nvinfo : EIATTR_KPARAM_INFO
	.align		4
.L_19:
        /*0048*/ 	.byte	0x04, 0x17
        /*004a*/ 	.short	(.L_21 - .L_20)
.L_20:
        /*004c*/ 	.word	0x00000000
        /*0050*/ 	.short	0x0025
        /*0052*/ 	.short	0x0128
        /*0054*/ 	.byte	0x00, 0xf4, 0x21, 0x00


	//----- nvinfo : EIATTR_KPARAM_INFO
	.align		4
.L_21:
        /*0058*/ 	.byte	0x04, 0x17
        /*005a*/ 	.short	(.L_23 - .L_22)
.L_22:
        /*005c*/ 	.word	0x00000000
        /*0060*/ 	.short	0x0024
        /*0062*/ 	.short	0x0120
        /*0064*/ 	.byte	0x00, 0xf4, 0x21, 0x00


	//----- nvinfo : EIATTR_KPARAM_INFO
	.align		4
.L_23:
        /*0068*/ 	.byte	0x04, 0x17
        /*006a*/ 	.short	(.L_25 - .L_24)
.L_24:
        /*006c*/ 	.word	0x00000000
        /*0070*/ 	.short	0x0023
        /*0072*/ 	.short	0x0118
        /*0074*/ 	.byte	0x00, 0xf4, 0x21, 0x00


	//----- nvinfo : EIATTR_KPARAM_INFO
	.align		4
.L_25:
        /*0078*/ 	.byte	0x04, 0x17
        /*007a*/ 	.short	(.L_27 - .L_26)
.L_26:
        /*007c*/ 	.word	0x00000000
        /*0080*/ 	.short	0x0022
        /*0082*/ 	.short	0x0110
        /*0084*/ 	.byte	0x00, 0xf4, 0x21, 0x00


	//----- nvinfo : EIATTR_KPARAM_INFO
	.align		4
.L_27:
        /*0088*/ 	.byte	0x04, 0x17
        /*008a*/ 	.short	(.L_29 - .L_28)
.L_28:
        /*008c*/ 	.word	0x00000000
        /*0090*/ 	.short	0x0021
        /*0092*/ 	.short	0x0108
        /*0094*/ 	.byte	0x00, 0xf4, 0x21, 0x00


	//----- nvinfo : EIATTR_KPARAM_INFO
	.align		4
.L_29:
        /*0098*/ 	.byte	0x04, 0x17
        /*009a*/ 	.short	(.L_31 - .L_30)
.L_30:
        /*009c*/ 	.word	0x00000000
        /*00a0*/ 	.short	0x0020
        /*00a2*/ 	.short	0x0100
        /*00a4*/ 	.byte	0x00, 0xf4, 0x21, 0x00


	//----- nvinfo : EIATTR_KPARAM_INFO
	.align		4
.L_31:
        /*00a8*/ 	.byte	0x04, 0x17
        /*00aa*/ 	.short	(.L_33 - .L_32)
.L_32:
        /*00ac*/ 	.word	0x00000000
        /*00b0*/ 	.short	0x001f
        /*00b2*/ 	.short	0x00f8
        /*00b4*/ 	.byte	0x00, 0xf4, 0x21, 0x00


	//----- nvinfo : EIATTR_KPARAM_INFO
	.align		4
.L_33:
        /*00b8*/ 	.byte	0x04, 0x17
        /*00ba*/ 	.short	(.L_35 - .L_34)
.L_34:
        /*00bc*/ 	.word	0x00000000
        /*00c0*/ 	.short	0x001e
        /*00c2*/ 	.short	0x00f0
        /*00c4*/ 	.byte	0x00, 0xf4, 0x21, 0x00


	//----- nvinfo : EIATTR_KPARAM_INFO
	.align		4
.L_35:
        /*00c8*/ 	.byte	0x04, 0x17
        /*00ca*/ 	.short	(.L_37 - .L_36)
.L_36:
        /*00cc*/ 	.word	0x00000000
        /*00d0*/ 	.short	0x001d
        /*00d2*/ 	.short	0x00e8
        /*00d4*/ 	.byte	0x00, 0xf4, 0x21, 0x00


	//----- nvinfo : EIATTR_KPARAM_INFO
	.align		4
.L_37:
        /*00d8*/ 	.byte	0x04, 0x17
        /*00da*/ 	.short	(.L_39 - .L_38)
.L_38:
        /*00dc*/ 	.word	0x00000000
        /*00e0*/ 	.short	0x001c
        /*00e2*/ 	.short	0x00e0
        /*00e4*/ 	.byte	0x00, 0xf4, 0x21, 0x00


	//----- nvinfo : EIATTR_KPARAM_INFO
	.align		4
.L_39:
        /*00e8*/ 	.byte	0x04, 0x17
        /*00ea*/ 	.short	(.L_41 - .L_40)
.L_40:
        /*00ec*/ 	.word	0x00000000
        /*00f0*/ 	.short	0x001b
        /*00f2*/ 	.short	0x00d8
        /*00f4*/ 	.byte	0x00, 0xf4, 0x21, 0x00


	//----- nvinfo : EIATTR_KPARAM_INFO
	.align		4
.L_41:
        /*00f8*/ 	.byte	0x04, 0x17
        /*00fa*/ 	.short	(.L_43 - .L_42)
.L_42:
        /*00fc*/ 	.word	0x00000000
        /*0100*/ 	.short	0x001a
        /*0102*/ 	.short	0x00d0
        /*0104*/ 	.byte	0x00, 0xf4, 0x21, 0x00


	//----- nvinfo : EIATTR_KPARAM_INFO
	.align		4
.L_43:
        /*0108*/ 	.byte	0x04, 0x17
        /*010a*/ 	.short	(.L_45 - .L_44)
.L_44:
        /*010c*/ 	.word	0x00000000
        /*0110*/ 	.short	0x0019
        /*0112*/ 	.short	0x00c8
        /*0114*/ 	.byte	0x00, 0xf4, 0x21, 0x00


	//----- nvinfo : EIATTR_KPARAM_INFO
	.align		4
.L_45:
        /*0118*/ 	.byte	0x04, 0x17
        /*011a*/ 	.short	(.L_47 - .L_46)
.L_46:
        /*011c*/ 	.word	0x00000000
        /*0120*/ 	.short	0x0018
        /*0122*/ 	.short	0x00c0
        /*0124*/ 	.byte	0x00, 0xf4, 0x21, 0x00


	//----- nvinfo : EIATTR_KPARAM_INFO
	.align		4
.L_47:
        /*0128*/ 	.byte	0x04, 0x17
        /*012a*/ 	.short	(.L_49 - .L_48)
.L_48:
        /*012c*/ 	.word	0x00000000
        /*0130*/ 	.short	0x0017
        /*0132*/ 	.short	0x00b8
        /*0134*/ 	.byte	0x00, 0xf4, 0x21, 0x00


	//----- nvinfo : EIATTR_KPARAM_INFO
	.align		4
.L_49:
        /*0138*/ 	.byte	0x04, 0x17
        /*013a*/ 	.short	(.L_51 - .L_50)
.L_50:
        /*013c*/ 	.word	0x00000000
        /*0140*/ 	.short	0x0016
        /*0142*/ 	.short	0x00b0
        /*0144*/ 	.byte	0x00, 0xf4, 0x21, 0x00


	//----- nvinfo : EIATTR_KPARAM_INFO
	.align		4
.L_51:
        /*0148*/ 	.byte	0x04, 0x17
        /*014a*/ 	.short	(.L_53 - .L_52)
.L_52:
        /*014c*/ 	.word	0x00000000
        /*0150*/ 	.short	0x0015
        /*0152*/ 	.short	0x00a8
        /*0154*/ 	.byte	0x00, 0xf4, 0x21, 0x00


	//----- nvinfo : EIATTR_KPARAM_INFO
	.align		4
.L_53:
        /*0158*/ 	.byte	0x04, 0x17
        /*015a*/ 	.short	(.L_55 - .L_54)
.L_54:
        /*015c*/ 	.word	0x00000000
        /*0160*/ 	.short	0x0014
        /*0162*/ 	.short	0x00a0
        /*0164*/ 	.byte	0x00, 0xf4, 0x21, 0x00


	//----- nvinfo : EIATTR_KPARAM_INFO
	.align		4
.L_55:
        /*0168*/ 	.byte	0x04, 0x17
        /*016a*/ 	.short	(.L_57 - .L_56)
.L_56:
        /*016c*/ 	.word	0x00000000
        /*0170*/ 	.short	0x0013
        /*0172*/ 	.short	0x0098
        /*0174*/ 	.byte	0x00, 0xf4, 0x21, 0x00


	//----- nvinfo : EIATTR_KPARAM_INFO
	.align		4
.L_57:
        /*0178*/ 	.byte	0x04, 0x17
        /*017a*/ 	.short	(.L_59 - .L_58)
.L_58:
        /*017c*/ 	.word	0x00000000
        /*0180*/ 	.short	0x0012
        /*0182*/ 	.short	0x0090
        /*0184*/ 	.byte	0x00, 0xf4, 0x21, 0x00


	//----- nvinfo : EIATTR_KPARAM_INFO
	.align		4
.L_59:
        /*0188*/ 	.byte	0x04, 0x17
        /*018a*/ 	.short	(.L_61 - .L_60)
.L_60:
        /*018c*/ 	.word	0x00000000
        /*0190*/ 	.short	0x0011
        /*0192*/ 	.short	0x0088
        /*0194*/ 	.byte	0x00, 0xf4, 0x21, 0x00


	//----- nvinfo : EIATTR_KPARAM_INFO
	.align		4
.L_61:
        /*0198*/ 	.byte	0x04, 0x17
        /*019a*/ 	.short	(.L_63 - .L_62)
.L_62:
        /*019c*/ 	.word	0x00000000
        /*01a0*/ 	.short	0x0010
        /*01a2*/ 	.short	0x0080
        /*01a4*/ 	.byte	0x00, 0xf4, 0x21, 0x00


	//----- nvinfo : EIATTR_KPARAM_INFO
	.align		4
.L_63:
        /*01a8*/ 	.byte	0x04, 0x17
        /*01aa*/ 	.short	(.L_65 - .L_64)
.L_64:
        /*01ac*/ 	.word	0x00000000
        /*01b0*/ 	.short	0x000f
        /*01b2*/ 	.short	0x0078
        /*01b4*/ 	.byte	0x00, 0xf4, 0x21, 0x00


	//----- nvinfo : EIATTR_KPARAM_INFO
	.align		4
.L_65:
        /*01b8*/ 	.byte	0x04, 0x17
        /*01ba*/ 	.short	(.L_67 - .L_66)
.L_66:
        /*01bc*/ 	.word	0x00000000
        /*01c0*/ 	.short	0x000e
        /*01c2*/ 	.short	0x0070
        /*01c4*/ 	.byte	0x00, 0xf4, 0x21, 0x00


	//----- nvinfo : EIATTR_KPARAM_INFO
	.align		4
.L_67:
        /*01c8*/ 	.byte	0x04, 0x17
        /*01ca*/ 	.short	(.L_69 - .L_68)
.L_68:
        /*01cc*/ 	.word	0x00000000
        /*01d0*/ 	.short	0x000d
        /*01d2*/ 	.short	0x0068
        /*01d4*/ 	.byte	0x00, 0xf4, 0x21, 0x00


	//----- nvinfo : EIATTR_KPARAM_INFO
	.align		4
.L_69:
        /*01d8*/ 	.byte	0x04, 0x17
        /*01da*/ 	.short	(.L_71 - .L_70)
.L_70:
        /*01dc*/ 	.word	0x00000000
        /*01e0*/ 	.short	0x000c
        /*01e2*/ 	.short	0x0060
        /*01e4*/ 	.byte	0x00, 0xf4, 0x21, 0x00


	//----- nvinfo : EIATTR_KPARAM_INFO
	.align		4
.L_71:
        /*01e8*/ 	.byte	0x04, 0x17
        /*01ea*/ 	.short	(.L_73 - .L_72)
.L_72:
        /*01ec*/ 	.word	0x00000000
        /*01f0*/ 	.short	0x000b
        /*01f2*/ 	.short	0x0058
        /*01f4*/ 	.byte	0x00, 0xf4, 0x21, 0x00


	//----- nvinfo : EIATTR_KPARAM_INFO
	.align		4
.L_73:
        /*01f8*/ 	.byte	0x04, 0x17
        /*01fa*/ 	.short	(.L_75 - .L_74)
.L_74:
        /*01fc*/ 	.word	0x00000000
        /*0200*/ 	.short	0x000a
        /*0202*/ 	.short	0x0050
        /*0204*/ 	.byte	0x00, 0xf4, 0x21, 0x00


	//----- nvinfo : EIATTR_KPARAM_INFO
	.align		4
.L_75:
        /*0208*/ 	.byte	0x04, 0x17
        /*020a*/ 	.short	(.L_77 - .L_76)
.L_76:
        /*020c*/ 	.word	0x00000000
        /*0210*/ 	.short	0x0009
        /*0212*/ 	.short	0x0048
        /*0214*/ 	.byte	0x00, 0xf4, 0x21, 0x00


	//----- nvinfo : EIATTR_KPARAM_INFO
	.align		4
.L_77:
        /*0218*/ 	.byte	0x04, 0x17
        /*021a*/ 	.short	(.L_79 - .L_78)
.L_78:
        /*021c*/ 	.word	0x00000000
        /*0220*/ 	.short	0x0008
        /*0222*/ 	.short	0x0040
        /*0224*/ 	.byte	0x00, 0xf4, 0x21, 0x00


	//----- nvinfo : EIATTR_KPARAM_INFO
	.align		4
.L_79:
        /*0228*/ 	.byte	0x04, 0x17
        /*022a*/ 	.short	(.L_81 - .L_80)
.L_80:
        /*022c*/ 	.word	0x00000000
        /*0230*/ 	.short	0x0007
        /*0232*/ 	.short	0x0038
        /*0234*/ 	.byte	0x00, 0xf4, 0x21, 0x00


	//----- nvinfo : EIATTR_KPARAM_INFO
	.align		4
.L_81:
        /*0238*/ 	.byte	0x04, 0x17
        /*023a*/ 	.short	(.L_83 - .L_82)
.L_82:
        /*023c*/ 	.word	0x00000000
        /*0240*/ 	.short	0x0006
        /*0242*/ 	.short	0x0030
        /*0244*/ 	.byte	0x00, 0xf4, 0x21, 0x00


	//----- nvinfo : EIATTR_KPARAM_INFO
	.align		4
.L_83:
        /*0248*/ 	.byte	0x04, 0x17
        /*024a*/ 	.short	(.L_85 - .L_84)
.L_84:
        /*024c*/ 	.word	0x00000000
        /*0250*/ 	.short	0x0005
        /*0252*/ 	.short	0x0028
        /*0254*/ 	.byte	0x00, 0xf4, 0x21, 0x00


	//----- nvinfo : EIATTR_KPARAM_INFO
	.align		4
.L_85:
        /*0258*/ 	.byte	0x04, 0x17
        /*025a*/ 	.short	(.L_87 - .L_86)
.L_86:
        /*025c*/ 	.word	0x00000000
        /*0260*/ 	.short	0x0004
        /*0262*/ 	.short	0x0020
        /*0264*/ 	.byte	0x00, 0xf4, 0x21, 0x00


	//----- nvinfo : EIATTR_KPARAM_INFO
	.align		4
.L_87:
        /*0268*/ 	.byte	0x04, 0x17
        /*026a*/ 	.short	(.L_89 - .L_88)
.L_88:
        /*026c*/ 	.word	0x00000000
        /*0270*/ 	.short	0x0003
        /*0272*/ 	.short	0x0018
        /*0274*/ 	.byte	0x00, 0xf4, 0x21, 0x00


	//----- nvinfo : EIATTR_KPARAM_INFO
	.align		4
.L_89:
        /*0278*/ 	.byte	0x04, 0x17
        /*027a*/ 	.short	(.L_91 - .L_90)
.L_90:
        /*027c*/ 	.word	0x00000000
        /*0280*/ 	.short	0x0002
        /*0282*/ 	.short	0x0010
        /*0284*/ 	.byte	0x00, 0xf4, 0x21, 0x00


	//----- nvinfo : EIATTR_KPARAM_INFO
	.align		4
.L_91:
        /*0288*/ 	.byte	0x04, 0x17
        /*028a*/ 	.short	(.L_93 - .L_92)
.L_92:
        /*028c*/ 	.word	0x00000000
        /*0290*/ 	.short	0x0001
        /*0292*/ 	.short	0x0008
        /*0294*/ 	.byte	0x00, 0xf4, 0x21, 0x00


	//----- nvinfo : EIATTR_KPARAM_INFO
	.align		4
.L_93:
        /*0298*/ 	.byte	0x04, 0x17
        /*029a*/ 	.short	(.L_95 - .L_94)
.L_94:
        /*029c*/ 	.word	0x00000000
        /*02a0*/ 	.short	0x0000
        /*02a2*/ 	.short	0x0000
        /*02a4*/ 	.byte	0x00, 0xf4, 0x21, 0x00


	//----- nvinfo : EIATTR_SPARSE_MMA_MASK
	.align		4
.L_95:
        /*02a8*/ 	.byte	0x03, 0x50
        /*02aa*/ 	.short	0x0000


	//----- nvinfo : EIATTR_MAXREG_COUNT
	.align		4
        /*02ac*/ 	.byte	0x03, 0x1b
        /*02ae*/ 	.short	0x00ff


	//----- nvinfo : EIATTR_EXIT_INSTR_OFFSETS
	.align		4
        /*02b0*/ 	.byte	0x04, 0x1c
        /*02b2*/ 	.short	(.L_97 - .L_96)


	//   ....[0]....
.L_96:
        /*02b4*/ 	.word	0x00008ec0


	//----- nvinfo : EIATTR_REQNTID
	.align		4
.L_97:
        /*02b8*/ 	.byte	0x04, 0x10
        /*02ba*/ 	.short	(.L_99 - .L_98)
.L_98:
        /*02bc*/ 	.word	0x00000080
        /*02c0*/ 	.word	0x00000001
        /*02c4*/ 	.word	0x00000001


	//----- nvinfo : EIATTR_CBANK_PARAM_SIZE
	.align		4
.L_99:
        /*02c8*/ 	.byte	0x03, 0x19
        /*02ca*/ 	.short	0x014c


	//----- nvinfo : EIATTR_PARAM_CBANK
	.align		4
        /*02cc*/ 	.byte	0x04, 0x0a
        /*02ce*/ 	.short	(.L_101 - .L_100)
	.align		4
.L_100:
        /*02d0*/ 	.word	index@(.nv.constant0.triton_poi_fused_cat_27)
        /*02d4*/ 	.short	0x0210
        /*02d6*/ 	.short	0x014c


	//----- nvinfo : EIATTR_SW_WAR
	.align		4
.L_101:
        /*02d8*/ 	.byte	0x04, 0x36
        /*02da*/ 	.short	(.L_103 - .L_102)
.L_102:
        /*02dc*/ 	.word	0x00000008
.L_103:


//--------------------- .nv.callgraph             --------------------------
	.section	.nv.callgraph,"",@"SHT_CUDA_CALLGRAPH"
	.align	4
	.sectionentsize	8
	.align		4
        /*0000*/ 	.word	0x00000000
	.align		4
        /*0004*/ 	.word	0xffffffff
	.align		4
        /*0008*/ 	.word	0x00000000
	.align		4
        /*000c*/ 	.word	0xfffffffe
	.align		4
        /*0010*/ 	.word	0x00000000
	.align		4
        /*0014*/ 	.word	0xfffffffd
	.align		4
        /*0018*/ 	.word	0x00000000
	.align		4
        /*001c*/ 	.word	0xfffffffc


//--------------------- .nv.constant4             --------------------------
	.section	.nv.constant4,"a",@progbits
	.align	8
	.align		8
.nv.constant4:
        /*0000*/ 	.dword	_$_str
	.align		8
        /*0008*/ 	.dword	_$_str_$_2


//--------------------- .text.triton_poi_fused_cat_27 --------------------------
	.section	.text.triton_poi_fused_cat_27,"ax",@progbits
	.align	128
        .global         triton_poi_fused_cat_27
        .type           triton_poi_fused_cat_27,@function
        .size           triton_poi_fused_cat_27,(.L_x_1 - triton_poi_fused_cat_27)
        .other          triton_poi_fused_cat_27,@"STO_CUDA_ENTRY STV_DEFAULT"
triton_poi_fused_cat_27:
.text.triton_poi_fused_cat_27:
[----:B------:R-:W-:Y:S01]  /*0000*/  LDC R1, c[0x0][0x28] ;  /* 0x00000a00ff017b82 */ /* 0x000fe20000000800 */
[----:B------:R-:W1:Y:S07]  /*0010*/  S2R R0, SR_TID.X ;  /* 0x0000000000007919 */ /* 0x000e6e0000002100 */
[----:B------:R-:W2:Y:S01]  /*0020*/  LDC.64 R100, c[0x0][0x338] ;  /* 0x0000ce00ff647b82 */ /* 0x000ea20000000a00 */
[----:B------:R-:W-:Y:S02]  /*0030*/  CS2R R12, SRZ ;  /* 0x00000000000c7805 */ /* 0x000fe4000001ff00 */
[----:B------:R-:W-:Y:S01]  /*0040*/  CS2R R14, SRZ ;  /* 0x00000000000e7805 */ /* 0x000fe2000001ff00 */
[----:B------:R-:W3:Y:S01]  /*0050*/  S2R R11, SR_CTAID.X ;  /* 0x00000000000b7919 */ /* 0x000ee20000002500 */
[----:B------:R-:W-:Y:S01]  /*0060*/  ULDC.64 UR4, c[0x0][0x208] ;  /* 0x0000820000047ab9 */ /* 0x000fe20000000a00 */
[----:B------:R-:W-:-:S02]  /*0070*/  ULDC.64 UR6, c[0x0][0x328] ;  /* 0x0000ca0000067ab9 */ /* 0x000fc40000000a00 */
[----:B------:R-:W4:Y:S01]  /*0080*/  LDC.64 R24, c[0x0][0x330] ;  /* 0x0000cc00ff187b82 */ /* 0x000f220000000a00 */
[----:B------:R-:W-:Y:S02]  /*0090*/  CS2R R16, SRZ ;  /* 0x0000000000107805 */ /* 0x000fe4000001ff00 */
[----:B------:R-:W-:Y:S02]  /*00a0*/  CS2R R18, SRZ ;  /* 0x0000000000127805 */ /* 0x000fe4000001ff00 */
[----:B------:R-:W-:Y:S02]  /*00b0*/  CS2R R4, SRZ ;  /* 0x0000000000047805 */ /* 0x000fe4000001ff00 */
[----:B------:R-:W-:Y:S02]  /*00c0*/  CS2R R6, SRZ ;  /* 0x0000000000067805 */ /* 0x000fe4000001ff00 */
[----:B------:R-:W-:Y:S02]  /*00d0*/  CS2R R20, SRZ ;  /* 0x0000000000147805 */ /* 0x000fe4000001ff00 */
[----:B------:R-:W-:Y:S01]  /*00e0*/  CS2R R22, SRZ ;  /* 0x0000000000167805 */ /* 0x000fe2000001ff00 */
[----:B------:R-:W5:Y:S08]  /*00f0*/  LDC.64 R54, c[0x0][0x210] ;  /* 0x00008400ff367b82 */ /* 0x000f700000000a00 */
[----:B------:R-:W2:Y:S08]  /*0100*/  LDC.64 R68, c[0x0][0x218] ;  /* 0x00008600ff447b82 */ /* 0x000eb00000000a00 */
[----:B------:R-:W2:Y:S01]  /*0110*/  LDC.64 R70, c[0x0][0x240] ;  /* 0x00009000ff467b82 */ /* 0x000ea20000000a00 */
[----:B-1----:R-:W-:-:S07]  /*0120*/  IMAD.SHL.U32 R0, R0, 0x4, RZ ;  /* 0x0000000400007824 */ /* 0x002fce00078e00ff */
[----:B------:R-:W1:Y:S01]  /*0130*/  LDC.64 R94, c[0x0][0x268] ;  /* 0x00009a00ff5e7b82 */ /* 0x000e620000000a00 */
[----:B------:R-:W-:Y:S02]  /*0140*/  LOP3.LUT R0, R0, 0x1fc, RZ, 0xc0, !PT ;  /* 0x000001fc00007812 */ /* 0x000fe400078ec0ff */
[----:B------:R-:W-:Y:S02]  /*0150*/  CS2R R32, SRZ ;  /* 0x0000000000207805 */ /* 0x000fe4000001ff00 */
[----:B------:R-:W-:Y:S02]  /*0160*/  CS2R R34, SRZ ;  /* 0x0000000000227805 */ /* 0x000fe4000001ff00 */
[----:B------:R-:W-:Y:S01]  /*0170*/  CS2R R36, SRZ ;  /* 0x0000000000247805 */ /* 0x000fe2000001ff00 */
[----:B------:R-:W1:Y:S01]  /*0180*/  LDC.64 R88, c[0x0][0x248] ;  /* 0x00009200ff587b82 */ /* 0x000e620000000a00 */
[----:B---3--:R-:W-:Y:S01]  /*0190*/  IMAD R120, R11, 0x400, R0 ;  /* 0x000004000b787824 */ /* 0x008fe200078e0200 */
[----:B------:R-:W-:-:S06]  /*01a0*/  CS2R R42, SRZ ;  /* 0x00000000002a7805 */ /* 0x000fcc000001ff00 */
[----:B------:R-:W3:Y:S01]  /*01b0*/  LDC.64 R102, c[0x0][0x220] ;  /* 0x00008800ff667b82 */ /* 0x000ee20000000a00 */
[----:B------:R-:W-:-:S07]  /*01c0*/  SHF.R.S32.HI R105, RZ, 0x1f, R120 ;  /* 0x0000001fff697819 */ /* 0x000fce0000011478 */
[----:B------:R-:W1:Y:S01]  /*01d0*/  LDC.64 R96, c[0x0][0x270] ;  /* 0x00009c00ff607b82 */ /* 0x000e620000000a00 */
[----:B------:R-:W-:Y:S02]  /*01e0*/  LEA.HI R105, R105, R120, RZ, 0x7 ;  /* 0x0000007869697211 */ /* 0x000fe400078f38ff */
[----:B------:R-:W-:Y:S02]  /*01f0*/  CS2R R44, SRZ ;  /* 0x00000000002c7805 */ /* 0x000fe4000001ff00 */
[----:B------:R-:W-:Y:S02]  /*0200*/  CS2R R46, SRZ ;  /* 0x00000000002e7805 */ /* 0x000fe4000001ff00 */
[----:B------:R-:W-:Y:S02]  /*0210*/  CS2R R48, SRZ ;  /* 0x0000000000307805 */ /* 0x000fe4000001ff00 */
[----:B------:R-:W-:Y:S02]  /*0220*/  LOP3.LUT R3, R105, 0xffffff80, RZ, 0xc0, !PT ;  /* 0xffffff8069037812 */ /* 0x000fe400078ec0ff */
[----:B------:R-:W-:-:S02]  /*0230*/  CS2R R50, SRZ ;  /* 0x0000000000327805 */ /* 0x000fc4000001ff00 */
[----:B------:R-:W-:Y:S02]  /*0240*/  CS2R R58, SRZ ;  /* 0x00000000003a7805 */ /* 0x000fe4000001ff00 */
[----:B------:R-:W-:Y:S02]  /*0250*/  CS2R R60, SRZ ;  /* 0x00000000003c7805 */ /* 0x000fe4000001ff00 */
[----:B------:R-:W-:Y:S01]  /*0260*/  CS2R R62, SRZ ;  /* 0x00000000003e7805 */ /* 0x000fe2000001ff00 */
[----:B------:R-:W-:Y:S01]  /*0270*/  IMAD.IADD R116, R120, 0x1, -R3 ;  /* 0x0000000178747824 */ /* 0x000fe200078e0a03 */
[----:B------:R-:W-:Y:S02]  /*0280*/  CS2R R64, SRZ ;  /* 0x0000000000407805 */ /* 0x000fe4000001ff00 */
[----:B------:R-:W-:Y:S02]  /*0290*/  CS2R R90, SRZ ;  /* 0x00000000005a7805 */ /* 0x000fe4000001ff00 */
[----:B------:R-:W-:Y:S01]  /*02a0*/  CS2R R92, SRZ ;  /* 0x00000000005c7805 */ /* 0x000fe2000001ff00 */
[C---:B--2---:R-:W-:Y:S01]  /*02b0*/  IMAD.WIDE R100, R116.reuse, 0x4, R100 ;  /* 0x0000000474647825 */ /* 0x044fe200078e0264 */
[----:B------:R-:W-:-:S02]  /*02c0*/  ISETP.GT.AND P4, PT, R116, 0x6f, PT ;  /* 0x0000006f7400780c */ /* 0x000fc40003f84270 */
[----:B------:R-:W-:Y:S02]  /*02d0*/  CS2R R72, SRZ ;  /* 0x0000000000487805 */ /* 0x000fe4000001ff00 */
[----:B------:R-:W-:Y:S02]  /*02e0*/  CS2R R74, SRZ ;  /* 0x00000000004a7805 */ /* 0x000fe4000001ff00 */
[----:B------:R-:W-:Y:S02]  /*02f0*/  CS2R R76, SRZ ;  /* 0x00000000004c7805 */ /* 0x000fe4000001ff00 */
[----:B------:R-:W-:Y:S02]  /*0300*/  CS2R R78, SRZ ;  /* 0x00000000004e7805 */ /* 0x000fe4000001ff00 */
[----:B------:R-:W-:Y:S02]  /*0310*/  CS2R R80, SRZ ;  /* 0x0000000000507805 */ /* 0x000fe4000001ff00 */
[----:B------:R-:W-:-:S02]  /*0320*/  CS2R R82, SRZ ;  /* 0x0000000000527805 */ /* 0x000fc4000001ff00 */
[----:B------:R-:W-:Y:S02]  /*0330*/  CS2R R84, SRZ ;  /* 0x0000000000547805 */ /* 0x000fe4000001ff00 */
[----:B------:R-:W-:Y:S01]  /*0340*/  CS2R R86, SRZ ;  /* 0x0000000000567805 */ /* 0x000fe2000001ff00 */
[----:B------:R-:W-:Y:S01]  /*0350*/  ULDC.64 UR8, c[0x0][0x2b0] ;  /* 0x0000ac0000087ab9 */ /* 0x000fe20000000a00 */
[----:B------:R-:W2:Y:S01]  /*0360*/  @P4 LDG.E.EL.128 R12, desc[UR4][R100.64+-0x1c0] ;  /* 0xfffe4004640c4981 */ /* 0x000ea2000c2e1d00 */
[----:B------:R-:W-:Y:S01]  /*0370*/  SHF.R.S32.HI R117, RZ, 0x7, R105 ;  /* 0x00000007ff757819 */ /* 0x000fe20000011469 */
[----:B----4-:R-:W-:Y:S01]  /*0380*/  IMAD.WIDE R24, R116, 0x4, R24 ;  /* 0x0000000474187825 */ /* 0x010fe200078e0218 */
[----:B------:R-:W-:-:S03]  /*0390*/  SHF.R.S32.HI R0, RZ, 0x1f, R116 ;  /* 0x0000001fff007819 */ /* 0x000fc60000011474 */
[----:B------:R-:W-:Y:S01]  /*03a0*/  IMAD.SHL.U32 R29, R117, 0x10, RZ ;  /* 0x00000010751d7824 */ /* 0x000fe200078e00ff */
[----:B------:R-:W-:Y:S01]  /*03b0*/  SHF.R.S32.HI R115, RZ, 0x15, R11 ;  /* 0x00000015ff737819 */ /* 0x000fe2000001140b */
[----:B------:R-:W-:Y:S01]  /*03c0*/  VIADD R118, R120, 0x200 ;  /* 0x0000020078767836 */ /* 0x000fe20000000000 */
[----:B------:R-:W4:Y:S02]  /*03d0*/  @P4 LDG.E.EL.128 R16, desc[UR4][R24.64+-0x1c0] ;  /* 0xfffe400418104981 */ /* 0x000f24000c2e1d00 */
[----:B------:R-:W-:Y:S02]  /*03e0*/  IADD3 R3, P0, R116, R29, RZ ;  /* 0x0000001d74037210 */ /* 0x000fe40007f1e0ff */
[----:B------:R-:W4:Y:S02]  /*03f0*/  @P4 LDG.E.EL.128 R20, desc[UR4][R24.64+-0x1c0] ;  /* 0xfffe400418144981 */ /* 0x000f24000c2e1d00 */
[----:B------:R-:W-:-:S04]  /*0400*/  LEA.HI.X.SX32 R2, R29, R0, 0x1, P0 ;  /* 0x000000001d027211 */ /* 0x000fc800000f0eff */
[C---:B------:R-:W-:Y:S01]  /*0410*/  SHF.L.U64.HI R113, R3.reuse, 0x2, R2 ;  /* 0x0000000203717819 */ /* 0x040fe20000010202 */
[----:B------:R-:W-:-:S05]  /*0420*/  IMAD.SHL.U32 R3, R3, 0x4, RZ ;  /* 0x0000000403037824 */ /* 0x000fca00078e00ff */
[----:B------:R-:W-:-:S04]  /*0430*/  IADD3 R8, P0, R3, UR6, RZ ;  /* 0x0000000603087c10 */ /* 0x000fc8000ff1e0ff */
[----:B------:R-:W-:Y:S02]  /*0440*/  IADD3.X R9, R113, UR7, RZ, P0, !PT ;  /* 0x0000000771097c10 */ /* 0x000fe400087fe4ff */
[----:B------:R-:W-:-:S03]  /*0450*/  SGXT R115, R115, 0x1 ;  /* 0x000000017373781a */ /* 0x000fc60000000200 */
[----:B------:R1:W4:Y:S01]  /*0460*/  @P4 LDG.E.EL.128 R4, desc[UR4][R8.64+-0x1c0] ;  /* 0xfffe400408044981 */ /* 0x000322000c2e1d00 */
[----:B------:R-:W-:-:S04]  /*0470*/  LEA.HI R104, R115, R118, RZ, 0x7 ;  /* 0x0000007673687211 */ /* 0x000fc800078f38ff */
[----:B------:R-:W-:-:S05]  /*0480*/  SHF.R.S32.HI R123, RZ, 0x7, R104 ;  /* 0x00000007ff7b7819 */ /* 0x000fca0000011468 */
[----:B------:R-:W-:-:S05]  /*0490*/  IMAD.SHL.U32 R31, R123, 0x10, RZ ;  /* 0x000000107b1f7824 */ /* 0x000fca00078e00ff */
[----:B------:R-:W-:-:S04]  /*04a0*/  IADD3 R2, P0, R116, R31, RZ ;  /* 0x0000001f74027210 */ /* 0x000fc80007f1e0ff */
[----:B------:R-:W-:Y:S01]  /*04b0*/  LEA.HI.X.SX32 R11, R31, R0, 0x1, P0 ;  /* 0x000000001f0b7211 */ /* 0x000fe200000f0eff */
[----:B------:R-:W-:-:S03]  /*04c0*/  IMAD.SHL.U32 R114, R2, 0x4, RZ ;  /* 0x0000000402727824 */ /* 0x000fc600078e00ff */
[----:B------:R-:W-:Y:S02]  /*04d0*/  SHF.L.U64.HI R2, R2, 0x2, R11 ;  /* 0x0000000202027819 */ /* 0x000fe4000001020b */
[----:B------:R-:W-:Y:S02]  /*04e0*/  IADD3 R26, P0, R114, UR6, RZ ;  /* 0x00000006721a7c10 */ /* 0x000fe4000ff1e0ff */
[----:B01----:R-:W-:Y:S02]  /*04f0*/  CS2R R8, SRZ ;  /* 0x0000000000087805 */ /* 0x003fe4000001ff00 */
[----:B------:R-:W-:Y:S02]  /*0500*/  CS2R R10, SRZ ;  /* 0x00000000000a7805 */ /* 0x000fe4000001ff00 */
[----:B------:R-:W-:Y:S01]  /*0510*/  IADD3.X R27, R2, UR7, RZ, P0, !PT ;  /* 0x00000007021b7c10 */ /* 0x000fe200087fe4ff */
[----:B------:R-:W-:-:S04]  /*0520*/  ULDC.64 UR6, c[0x0][0x238] ;  /* 0x00008e0000067ab9 */ /* 0x000fc80000000a00 */
[----:B------:R0:W4:Y:S01]  /*0530*/  @P4 LDG.E.EL.128 R8, desc[UR4][R26.64+-0x1c0] ;  /* 0xfffe40041a084981 */ /* 0x000122000c2e1d00 */
[----:B------:R-:W-:Y:S02]  /*0540*/  IADD3 R40, P0, R3, UR6, RZ ;  /* 0x0000000603287c10 */ /* 0x000fe4000ff1e0ff */
[----:B------:R-:W-:Y:S02]  /*0550*/  IADD3 R38, P1, R114, UR6, RZ ;  /* 0x0000000672267c10 */ /* 0x000fe4000ff3e0ff */
[----:B------:R-:W-:Y:S02]  /*0560*/  LOP3.LUT R112, R116, 0xfffffff0, RZ, 0xc0, !PT ;  /* 0xfffffff074707812 */ /* 0x000fe400078ec0ff */
[----:B------:R-:W-:Y:S02]  /*0570*/  IADD3.X R41, R113, UR7, RZ, P0, !PT ;  /* 0x0000000771297c10 */ /* 0x000fe400087fe4ff */
[----:B------:R-:W-:Y:S01]  /*0580*/  IADD3.X R39, R2, UR7, RZ, P1, !PT ;  /* 0x0000000702277c10 */ /* 0x000fe20008ffe4ff */
[----:B------:R-:W-:Y:S01]  /*0590*/  ULDC.64 UR6, c[0x0][0x260] ;  /* 0x0000980000067ab9 */ /* 0x000fe20000000a00 */
[----:B------:R-:W-:Y:S01]  /*05a0*/  ISETP.NE.AND P0, PT, R112, 0x10, PT ;  /* 0x000000107000780c */ /* 0x000fe20003f05270 */
[C---:B------:R-:W-:Y:S01]  /*05b0*/  IMAD.IADD R67, R116.reuse, 0x1, R29 ;  /* 0x0000000174437824 */ /* 0x040fe200078e021d */
[----:B------:R-:W-:Y:S01]  /*05c0*/  IADD3 R56, P1, R3, UR6, RZ ;  /* 0x0000000603387c10 */ /* 0x000fe2000ff3e0ff */
[----:B------:R-:W-:-:S02]  /*05d0*/  IMAD.IADD R31, R116, 0x1, R31 ;  /* 0x00000001741f7824 */ /* 0x000fc400078e021f */
[--C-:B-----5:R-:W-:Y:S01]  /*05e0*/  IMAD.WIDE R66, R67, 0x4, R54.reuse ;  /* 0x0000000443427825 */ /* 0x120fe200078e0236 */
[----:B------:R-:W-:Y:S02]  /*05f0*/  IADD3.X R57, R113, UR7, RZ, P1, !PT ;  /* 0x0000000771397c10 */ /* 0x000fe40008ffe4ff */
[----:B------:R-:W-:Y:S02]  /*0600*/  CS2R R24, SRZ ;  /* 0x0000000000187805 */ /* 0x000fe4000001ff00 */
[----:B0-----:R-:W-:Y:S01]  /*0610*/  CS2R R26, SRZ ;  /* 0x00000000001a7805 */ /* 0x001fe2000001ff00 */
[----:B------:R-:W-:Y:S01]  /*0620*/  IMAD.WIDE R54, R31, 0x4, R54 ;  /* 0x000000041f367825 */ /* 0x000fe200078e0236 */
[----:B------:R-:W-:Y:S02]  /*0630*/  CS2R R28, SRZ ;  /* 0x00000000001c7805 */ /* 0x000fe4000001ff00 */
[----:B------:R-:W-:Y:S02]  /*0640*/  CS2R R30, SRZ ;  /* 0x00000000001e7805 */ /* 0x000fe4000001ff00 */
[----:B------:R-:W-:-:S02]  /*0650*/  ISETP.NE.AND P3, PT, R112, 0x20, PT ;  /* 0x000000207000780c */ /* 0x000fc40003f65270 */
[----:B------:R-:W-:Y:S01]  /*0660*/  ISETP.GE.AND P1, PT, R116, 0x10, PT ;  /* 0x000000107400780c */ /* 0x000fe20003f26270 */
[----:B------:R0:W5:Y:S01]  /*0670*/  @!P0 LDG.E.EL.128 R24, desc[UR4][R38.64+-0x40] ;  /* 0xffffc00426188981 */ /* 0x000162000c2e1d00 */
[----:B------:R-:W-:-:S03]  /*0680*/  IADD3 R52, P2, R114, UR6, RZ ;  /* 0x0000000672347c10 */ /* 0x000fc6000ff5e0ff */
[----:B------:R1:W5:Y:S01]  /*0690*/  @!P0 LDG.E.EL.128 R28, desc[UR4][R40.64+-0x40] ;  /* 0xffffc004281c8981 */ /* 0x000362000c2e1d00 */
[----:B------:R-:W-:Y:S01]  /*06a0*/  IADD3.X R53, R2, UR7, RZ, P2, !PT ;  /* 0x0000000702357c10 */ /* 0x000fe200097fe4ff */
[----:B------:R-:W-:-:S04]  /*06b0*/  IMAD.WIDE R68, R116, 0x4, R68 ;  /* 0x0000000474447825 */ /* 0x000fc800078e0244 */
[C---:B------:R-:W-:Y:S01]  /*06c0*/  IMAD.WIDE R70, R116.reuse, 0x4, R70 ;  /* 0x0000000474467825 */ /* 0x040fe200078e0246 */
[----:B0-----:R-:W-:Y:S01]  /*06d0*/  CS2R R38, SRZ ;  /* 0x0000000000267805 */ /* 0x001fe2000001ff00 */
[----:B------:R0:W5:Y:S02]  /*06e0*/  @!P1 LDG.E.EL.128 R32, desc[UR4][R54.64] ;  /* 0x0000000436209981 */ /* 0x000164000c2e1d00 */
[C---:B------:R-:W-:Y:S01]  /*06f0*/  IMAD.WIDE R94, R116.reuse, 0x4, R94 ;  /* 0x00000004745e7825 */ /* 0x040fe200078e025e */
[----:B-1----:R-:W-:Y:S01]  /*0700*/  CS2R R40, SRZ ;  /* 0x0000000000287805 */ /* 0x002fe2000001ff00 */
[----:B------:R-:W5:Y:S02]  /*0710*/  @!P1 LDG.E.EL.128 R44, desc[UR4][R68.64] ;  /* 0x00000004442c9981 */ /* 0x000f64000c2e1d00 */
[C---:B------:R-:W-:Y:S01]  /*0720*/  IMAD.WIDE R98, R116.reuse, 0x4, R88 ;  /* 0x0000000474627825 */ /* 0x040fe200078e0258 */
[----:B------:R-:W-:Y:S01]  /*0730*/  LEA.HI R119, R115, R120, RZ, 0xf ;  /* 0x0000007873777211 */ /* 0x000fe200078f78ff */
[----:B------:R1:W5:Y:S02]  /*0740*/  @!P3 LDG.E.EL.128 R36, desc[UR4][R52.64+-0x80] ;  /* 0xffff80043424b981 */ /* 0x000364000c2e1d00 */
[C---:B---3--:R-:W-:Y:S01]  /*0750*/  IMAD.WIDE R102, R116.reuse, 0x4, R102 ;  /* 0x0000000474667825 */ /* 0x048fe200078e0266 */
[----:B0-----:R-:W-:Y:S01]  /*0760*/  CS2R R54, SRZ ;  /* 0x0000000000367805 */ /* 0x001fe2000001ff00 */
[----:B------:R0:W3:Y:S02]  /*0770*/  @!P3 LDG.E.EL.128 R40, desc[UR4][R56.64+-0x80] ;  /* 0xffff80043828b981 */ /* 0x0000e4000c2e1d00 */
[----:B------:R-:W-:Y:S01]  /*0780*/  IMAD.WIDE R96, R116, 0x4, R96 ;  /* 0x0000000474607825 */ /* 0x000fe200078e0260 */
[----:B------:R-:W-:Y:S01]  /*0790*/  SHF.R.S32.HI R104, RZ, 0x1f, R104 ;  /* 0x0000001fff687819 */ /* 0x000fe20000011468 */
[----:B------:R0:W3:Y:S01]  /*07a0*/  @!P1 LDG.E.EL.128 R48, desc[UR4][R68.64] ;  /* 0x0000000444309981 */ /* 0x0000e2000c2e1d00 */
[----:B------:R-:W-:Y:S01]  /*07b0*/  ULDC.64 UR6, c[0x0][0x300] ;  /* 0x0000c00000067ab9 */ /* 0x000fe20000000a00 */
[----:B-1----:R-:W-:-:S02]  /*07c0*/  CS2R R52, SRZ ;  /* 0x0000000000347805 */ /* 0x002fc4000001ff00 */
[----:B------:R-:W3:Y:S01]  /*07d0*/  @!P0 LDG.E.EL.128 R60, desc[UR4][R70.64+-0x40] ;  /* 0xffffc004463c8981 */ /* 0x000ee2000c2e1d00 */
[----:B0-----:R-:W-:-:S03]  /*07e0*/  CS2R R56, SRZ ;  /* 0x0000000000387805 */ /* 0x001fc6000001ff00 */
[----:B------:R0:W3:Y:S01]  /*07f0*/  @!P1 LDG.E.EL.128 R52, desc[UR4][R66.64] ;  /* 0x0000000442349981 */ /* 0x0000e2000c2e1d00 */
[----:B------:R-:W-:-:S03]  /*0800*/  CS2R R68, SRZ ;  /* 0x0000000000447805 */ /* 0x000fc6000001ff00 */
[----:B------:R1:W3:Y:S01]  /*0810*/  @!P0 LDG.E.EL.128 R56, desc[UR4][R70.64+-0x40] ;  /* 0xffffc00446388981 */ /* 0x0002e2000c2e1d00 */
[----:B------:R-:W-:Y:S02]  /*0820*/  CS2R R88, SRZ ;  /* 0x0000000000587805 */ /* 0x000fe4000001ff00 */
[----:B------:R-:W-:Y:S01]  /*0830*/  SHF.R.S32.HI R119, RZ, 0xf, R119 ;  /* 0x0000000fff777819 */ /* 0x000fe20000011477 */
[----:B------:R-:W3:Y:S01]  /*0840*/  @!P3 LDG.E.EL.128 R72, desc[UR4][R96.64+-0x80] ;  /* 0xffff80046048b981 */ /* 0x000ee2000c2e1d00 */
[----:B0-----:R-:W-:-:S03]  /*0850*/  CS2R R66, SRZ ;  /* 0x0000000000427805 */ /* 0x001fc6000001ff00 */
[----:B------:R-:W3:Y:S01]  /*0860*/  @!P1 LDG.E.EL.128 R88, desc[UR4][R102.64] ;  /* 0x0000000466589981 */ /* 0x000ee2000c2e1d00 */
[----:B-1----:R-:W-:-:S03]  /*0870*/  CS2R R70, SRZ ;  /* 0x0000000000467805 */ /* 0x002fc6000001ff00 */
[----:B------:R-:W3:Y:S04]  /*0880*/  @!P3 LDG.E.EL.128 R64, desc[UR4][R94.64+-0x80] ;  /* 0xffff80045e40b981 */ /* 0x000ee8000c2e1d00 */
[----:B------:R0:W3:Y:S04]  /*0890*/  @!P3 LDG.E.EL.128 R68, desc[UR4][R94.64+-0x80] ;  /* 0xffff80045e44b981 */ /* 0x0000e8000c2e1d00 */
[----:B------:R1:W3:Y:S04]  /*08a0*/  @!P3 LDG.E.EL.128 R76, desc[UR4][R96.64+-0x80] ;  /* 0xffff8004604cb981 */ /* 0x0002e8000c2e1d00 */
[----:B------:R-:W3:Y:S01]  /*08b0*/  @!P0 LDG.E.EL.128 R80, desc[UR4][R98.64+-0x40] ;  /* 0xffffc00462508981 */ /* 0x000ee2000c2e1d00 */
[----:B0-----:R-:W-:-:S03]  /*08c0*/  CS2R R94, SRZ ;  /* 0x00000000005e7805 */ /* 0x001fc6000001ff00 */
[----:B------:R0:W3:Y:S01]  /*08d0*/  @!P0 LDG.E.EL.128 R84, desc[UR4][R98.64+-0x40] ;  /* 0xffffc00462548981 */ /* 0x0000e2000c2e1d00 */
[----:B-1----:R-:W-:-:S03]  /*08e0*/  CS2R R96, SRZ ;  /* 0x0000000000607805 */ /* 0x002fc6000001ff00 */
[----:B------:R-:W3:Y:S01]  /*08f0*/  @!P1 LDG.E.EL.128 R92, desc[UR4][R102.64] ;  /* 0x00000004665c9981 */ /* 0x000ee2000c2e1d00 */
[----:B------:R-:W-:Y:S01]  /*0900*/  IMAD R122, R119, 0x1100, RZ ;  /* 0x00001100777a7824 */ /* 0x000fe200078e02ff */
[----:B0-----:R-:W-:-:S06]  /*0910*/  CS2R R98, SRZ ;  /* 0x0000000000627805 */ /* 0x001fcc000001ff00 */
[----:B------:R0:W3:Y:S02]  /*0920*/  @P4 LDG.E.EL.128 R96, desc[UR4][R100.64+-0x1c0] ;  /* 0xfffe400464604981 */ /* 0x0000e4000c2e1d00 */
[----:B0-----:R-:W-:Y:S02]  /*0930*/  SHF.R.S32.HI R100, RZ, 0x1f, R122 ;  /* 0x0000001fff647819 */ /* 0x001fe4000001147a */
[----:B--2---:R-:W-:-:S05]  /*0940*/  SEL R14, R14, RZ, P4 ;  /* 0x000000ff0e0e7207 */ /* 0x004fca0002000000 */
[----:B------:R-:W-:Y:S01]  /*0950*/  FADD R107, R14, 9.9999997473787516356e-06 ;  /* 0x3727c5ac0e6b7421 */ /* 0x000fe20000000000 */
[----:B------:R-:W-:Y:S02]  /*0960*/  SHF.R.S32.HI R14, RZ, 0x1f, R105 ;  /* 0x0000001fff0e7819 */ /* 0x000fe40000011469 */
[----:B------:R-:W-:Y:S01]  /*0970*/  SEL R15, R15, RZ, P4 ;  /* 0x000000ff0f0f7207 */ /* 0x000fe20002000000 */
[----:B------:R-:W0:Y:S01]  /*0980*/  MUFU.SQRT R105, R107 ;  /* 0x0000006b00697308 */ /* 0x000e220000002000 */
[----:B------:R-:W-:-:S03]  /*0990*/  LEA.HI R106, R14, R117, RZ, 0x8 ;  /* 0x000000750e6a7211 */ /* 0x000fc600078f40ff */
[----:B------:R-:W-:Y:S01]  /*09a0*/  FADD R108, R15, 9.9999997473787516356e-06 ;  /* 0x3727c5ac0f6c7421 */ /* 0x000fe20000000000 */
[----:B------:R-:W-:-:S03]  /*09b0*/  LOP3.LUT R106, R106, 0xfffff00, RZ, 0xc0, !PT ;  /* 0x0fffff006a6a7812 */ /* 0x000fc600078ec0ff */
[----:B------:R-:W1:Y:S02]  /*09c0*/  MUFU.SQRT R102, R108 ;  /* 0x0000006c00667308 */ /* 0x000e640000002000 */
[----:B------:R-:W-:Y:S01]  /*09d0*/  IMAD.IADD R106, R117, 0x1, -R106 ;  /* 0x00000001756a7824 */ /* 0x000fe200078e0a6a */
[----:B------:R-:W-:-:S03]  /*09e0*/  LEA.HI R14, R14, R117, RZ, 0x4 ;  /* 0x000000750e0e7211 */ /* 0x000fc600078f20ff */
[----:B------:R-:W-:Y:S01]  /*09f0*/  IMAD.SHL.U32 R15, R106, 0x10, RZ ;  /* 0x000000106a0f7824 */ /* 0x000fe200078e00ff */
[----:B0-----:R-:W-:Y:S02]  /*0a00*/  FSETP.GT.AND P6, PT, R105, 8.50705917302346158658e+37, PT ;  /* 0x7e8000006900780b */ /* 0x001fe40003fc4000 */
[----:B------:R-:W-:Y:S02]  /*0a10*/  LOP3.LUT R14, R14, 0xffffff0, RZ, 0xc0, !PT ;  /* 0x0ffffff00e0e7812 */ /* 0x000fe400078ec0ff */
[----:B------:R-:W-:Y:S02]  /*0a20*/  IADD3 R122, P2, P5, R15, R116, R122 ;  /* 0x000000740f7a7210 */ /* 0x000fe40007d5e07a */
[----:B------:R-:W-:Y:S01]  /*0a30*/  SHF.R.S32.HI R15, RZ, 0x1f, R15 ;  /* 0x0000001fff0f7819 */ /* 0x000fe2000001140f */
[----:B------:R-:W-:Y:S02]  /*0a40*/  IMAD.IADD R117, R117, 0x1, -R14 ;  /* 0x0000000175757824 */ /* 0x000fe400078e0a0e */
[----:B------:R-:W-:Y:S01]  /*0a50*/  IMAD.MOV.U32 R14, RZ, RZ, 0x3e800000 ;  /* 0x3e800000ff0e7424 */ /* 0x000fe200078e00ff */
[----:B------:R-:W-:-:S02]  /*0a60*/  IADD3.X R15, R15, R0, R100, P2, P5 ;  /* 0x000000000f0f7210 */ /* 0x000fc400017ea464 */
[----:B-1----:R-:W-:Y:S02]  /*0a70*/  FSETP.GT.AND P5, PT, R102, 8.50705917302346158658e+37, PT ;  /* 0x7e8000006600780b */ /* 0x002fe40003fa4000 */
[C---:B------:R-:W-:Y:S01]  /*0a80*/  FSETP.GEU.AND P2, PT, R105.reuse, 1.175494350822287508e-38, PT ;  /* 0x008000006900780b */ /* 0x040fe20003f4e000 */
[----:B------:R-:W-:Y:S01]  /*0a90*/  @P6 FMUL R105, R105, 0.25 ;  /* 0x3e80000069696820 */ /* 0x000fe20000400000 */
[----:B------:R-:W-:Y:S02]  /*0aa0*/  FSEL R111, R14, 1, P6 ;  /* 0x3f8000000e6f7808 */ /* 0x000fe40003000000 */
[----:B------:R-:W-:-:S07]  /*0ab0*/  FSETP.GEU.AND P6, PT, R102, 1.175494350822287508e-38, PT ;  /* 0x008000006600780b */ /* 0x000fce0003fce000 */
[----:B------:R-:W-:Y:S01]  /*0ac0*/  @P5 FMUL R102, R102, 0.25 ;  /* 0x3e80000066665820 */ /* 0x000fe20000400000 */
[----:B----4-:R-:W-:Y:S02]  /*0ad0*/  SEL R124, R19, RZ, P4 ;  /* 0x000000ff137c7207 */ /* 0x010fe40002000000 */
[----:B------:R-:W-:-:S03]  /*0ae0*/  SEL R7, R7, RZ, P4 ;  /* 0x000000ff07077207 */ /* 0x000fc60002000000 */
[----:B------:R-:W-:-:S04]  /*0af0*/  @!P6 FMUL R102, R102, 16777216 ;  /* 0x4b8000006666e820 */ /* 0x000fc80000400000 */
[----:B------:R-:W0:Y:S01]  /*0b00*/  MUFU.RCP R110, R102 ;  /* 0x00000066006e7308 */ /* 0x000e220000001000 */
[----:B------:R-:W-:Y:S01]  /*0b10*/  FADD R109, R7, -R124 ;  /* 0x8000007c076d7221 */ /* 0x000fe20000000000 */
[----:B------:R-:W-:Y:S02]  /*0b20*/  FSEL R7, R14, 1, P5 ;  /* 0x3f8000000e077808 */ /* 0x000fe40002800000 */
[----:B------:R-:W-:Y:S02]  /*0b30*/  LEA.HI R100, R104, R123, RZ, 0x4 ;  /* 0x0000007b68647211 */ /* 0x000fe400078f20ff */
[----:B------:R-:W-:Y:S01]  /*0b40*/  SEL R103, R18, RZ, P4 ;  /* 0x000000ff12677207 */ /* 0x000fe20002000000 */
[----:B------:R-:W-:Y:S01]  /*0b50*/  @!P6 FMUL R7, R7, 16777216 ;  /* 0x4b8000000707e820 */ /* 0x000fe20000400000 */
[----:B------:R-:W-:Y:S02]  /*0b60*/  SEL R6, R6, RZ, P4 ;  /* 0x000000ff06067207 */ /* 0x000fe40002000000 */
[----:B------:R-:W-:-:S02]  /*0b70*/  LOP3.LUT R106, R100, 0xffffff0, RZ, 0xc0, !PT ;  /* 0x0ffffff0646a7812 */ /* 0x000fc400078ec0ff */
[----:B------:R-:W1:Y:S01]  /*0b80*/  LDC.64 R100, c[0x0][0x340] ;  /* 0x0000d000ff647b82 */ /* 0x000e620000000a00 */
[----:B------:R-:W-:Y:S01]  /*0b90*/  @!P2 FMUL R105, R105, 16777216 ;  /* 0x4b8000006969a820 */ /* 0x000fe20000400000 */
[----:B------:R-:W-:Y:S01]  /*0ba0*/  FADD R108, R6, -R103 ;  /* 0x80000067066c7221 */ /* 0x000fe20000000000 */
[----:B0-----:R-:W-:Y:S02]  /*0bb0*/  FMUL R110, R110, R7 ;  /* 0x000000076e6e7220 */ /* 0x001fe40000400000 */
[----:B------:R-:W0:Y:S03]  /*0bc0*/  MUFU.RCP R18, R105 ;  /* 0x0000006900127308 */ /* 0x000e260000001000 */
[----:B------:R-:W2:Y:S01]  /*0bd0*/  LDC.64 R6, c[0x0][0x348] ;  /* 0x0000d200ff067b82 */ /* 0x000ea20000000a00 */
[----:B------:R-:W-:Y:S01]  /*0be0*/  @!P2 FMUL R111, R111, 16777216 ;  /* 0x4b8000006f6fa820 */ /* 0x000fe20000400000 */
[----:B------:R-:W-:-:S02]  /*0bf0*/  SEL R125, R22, RZ, P4 ;  /* 0x000000ff167d7207 */ /* 0x000fc40002000000 */
[----:B------:R-:W-:Y:S02]  /*0c00*/  SEL R124, R23, RZ, P4 ;  /* 0x000000ff177c7207 */ /* 0x000fe40002000000 */
[----:B------:R-:W-:Y:S02]  /*0c10*/  SEL R10, R10, RZ, P4 ;  /* 0x000000ff0a0a7207 */ /* 0x000fe40002000000 */
[----:B------:R-:W-:Y:S01]  /*0c20*/  SEL R11, R11, RZ, P4 ;  /* 0x000000ff0b0b7207 */ /* 0x000fe20002000000 */
[----:B0-----:R-:W-:Y:S01]  /*0c30*/  FMUL R111, R18, R111 ;  /* 0x0000006f126f7220 */ /* 0x001fe20000400000 */
[----:B------:R-:W-:Y:S01]  /*0c40*/  CS2R R102, SRZ ;  /* 0x0000000000667805 */ /* 0x000fe2000001ff00 */
[----:B------:R-:W-:Y:S01]  /*0c50*/  FMUL R23, R110, R109 ;  /* 0x0000006d6e177220 */ /* 0x000fe20000400000 */
[----:B-1----:R-:W-:Y:S01]  /*0c60*/  IMAD.WIDE R18, R116, 0x4, R100 ;  /* 0x0000000474127825 */ /* 0x002fe200078e0264 */
[----:B------:R-:W-:-:S03]  /*0c70*/  CS2R R100, SRZ ;  /* 0x0000000000647805 */ /* 0x000fc6000001ff00 */
[----:B------:R-:W-:Y:S01]  /*0c80*/  FMUL R22, R111, R108 ;  /* 0x0000006c6f167220 */ /* 0x000fe20000400000 */
[----:B------:R-:W-:Y:S01]  /*0c90*/  FADD R125, R10, -R125 ;  /* 0x8000007d0a7d7221 */ /* 0x000fe20000000000 */
[----:B------:R-:W-:Y:S01]  /*0ca0*/  FADD R124, R11, -R124 ;  /* 0x8000007c0b7c7221 */ /* 0x000fe20000000000 */
[----:B------:R-:W-:Y:S02]  /*0cb0*/  CS2R R108, SRZ ;  /* 0x00000000006c7805 */ /* 0x000fe4000001ff00 */
[----:B------:R-:W-:Y:S01]  /*0cc0*/  CS2R R110, SRZ ;  /* 0x00000000006e7805 */ /* 0x000fe2000001ff00 */
[----:B------:R-:W4:Y:S01]  /*0cd0*/  @P4 LDG.E.EL.128 R100, desc[UR4][R18.64+-0x1c0] ;  /* 0xfffe400412644981 */ /* 0x000f22000c2e1d00 */
[----:B--2---:R-:W-:-:S05]  /*0ce0*/  IMAD.WIDE R10, R116, 0x4, R6 ;  /* 0x00000004740a7825 */ /* 0x004fca00078e0206 */
[----:B------:R-:W2:Y:S01]  /*0cf0*/  @P4 LDG.E.EL.128 R108, desc[UR4][R10.64+-0x1c0] ;  /* 0xfffe40040a6c4981 */ /* 0x000ea2000c2e1d00 */
[----:B------:R-:W-:Y:S02]  /*0d00*/  SEL R8, R8, RZ, P4 ;  /* 0x000000ff08087207 */ /* 0x000fe40002000000 */
[----:B------:R-:W-:Y:S02]  /*0d10*/  SEL R9, R9, RZ, P4 ;  /* 0x000000ff09097207 */ /* 0x000fe40002000000 */
[----:B------:R-:W-:Y:S02]  /*0d20*/  LEA.HI R104, R104, R123, RZ, 0x8 ;  /* 0x0000007b68687211 */ /* 0x000fe400078f40ff */
[----:B------:R-:W-:Y:S02]  /*0d30*/  SEL R4, R4, RZ, P4 ;  /* 0x000000ff04047207 */ /* 0x000fe40002000000 */
[----:B------:R-:W-:Y:S02]  /*0d40*/  LOP3.LUT R104, R104, 0xfffff00, RZ, 0xc0, !PT ;  /* 0x0fffff0068687812 */ /* 0x000fe400078ec0ff */
[----:B------:R-:W-:Y:S01]  /*0d50*/  SEL R5, R5, RZ, P4 ;  /* 0x000000ff05057207 */ /* 0x000fe20002000000 */
[C---:B------:R-:W-:Y:S01]  /*0d60*/  IMAD.IADD R121, R123.reuse, 0x1, -R106 ;  /* 0x000000017b797824 */ /* 0x040fe200078e0a6a */
[----:B------:R-:W-:Y:S01]  /*0d70*/  CS2R R106, SRZ ;  /* 0x00000000006a7805 */ /* 0x000fe2000001ff00 */
[----:B------:R-:W-:Y:S01]  /*0d80*/  IMAD.IADD R123, R123, 0x1, -R104 ;  /* 0x000000017b7b7824 */ /* 0x000fe200078e0a68 */
[----:B------:R-:W-:-:S02]  /*0d90*/  CS2R R104, SRZ ;  /* 0x0000000000687805 */ /* 0x000fc4000001ff00 */
[----:B-----5:R-:W-:Y:S02]  /*0da0*/  SEL R32, R32, RZ, !P1 ;  /* 0x000000ff20207207 */ /* 0x020fe40004800000 */
[----:B------:R-:W-:Y:S02]  /*0db0*/  SEL R33, R33, RZ, !P1 ;  /* 0x000000ff21217207 */ /* 0x000fe40004800000 */
[----:B------:R0:W5:Y:S01]  /*0dc0*/  @P4 LDG.E.EL.128 R104, desc[UR4][R18.64+-0x1c0] ;  /* 0xfffe400412684981 */ /* 0x000162000c2e1d00 */
[----:B---3--:R-:W-:Y:S02]  /*0dd0*/  SEL R53, R53, RZ, !P1 ;  /* 0x000000ff35357207 */ /* 0x008fe40004800000 */
[----:B------:R-:W-:Y:S02]  /*0de0*/  SEL R52, R52, RZ, !P1 ;  /* 0x000000ff34347207 */ /* 0x000fe40004800000 */
[----:B------:R-:W-:Y:S02]  /*0df0*/  SEL R55, R55, RZ, !P1 ;  /* 0x000000ff37377207 */ /* 0x000fe40004800000 */
[----:B0-----:R-:W-:-:S02]  /*0e00*/  CS2R R18, SRZ ;  /* 0x0000000000127805 */ /* 0x001fc4000001ff00 */
[----:B------:R-:W-:Y:S02]  /*0e10*/  SEL R54, R54, RZ, !P1 ;  /* 0x000000ff36367207 */ /* 0x000fe40004800000 */
[----:B------:R-:W-:Y:S02]  /*0e20*/  SEL R25, R25, RZ, !P0 ;  /* 0x000000ff19197207 */ /* 0x000fe40004000000 */
[----:B------:R-:W-:Y:S02]  /*0e30*/  SEL R34, R34, RZ, !P1 ;  /* 0x000000ff22227207 */ /* 0x000fe40004800000 */
[----:B------:R-:W-:Y:S02]  /*0e40*/  SEL R35, R35, RZ, !P1 ;  /* 0x000000ff23237207 */ /* 0x000fe40004800000 */
[----:B------:R-:W-:Y:S02]  /*0e50*/  SEL R130, R51, RZ, !P1 ;  /* 0x000000ff33827207 */ /* 0x000fe40004800000 */
[----:B------:R-:W-:-:S02]  /*0e60*/  SEL R131, R50, RZ, !P1 ;  /* 0x000000ff32837207 */ /* 0x000fc40004800000 */
[----:B------:R-:W-:Y:S02]  /*0e70*/  SEL R24, R24, RZ, !P0 ;  /* 0x000000ff18187207 */ /* 0x000fe40004000000 */
[----:B------:R-:W-:Y:S02]  /*0e80*/  SEL R26, R26, RZ, !P0 ;  /* 0x000000ff1a1a7207 */ /* 0x000fe40004000000 */
[----:B------:R-:W-:Y:S01]  /*0e90*/  SEL R27, R27, RZ, !P0 ;  /* 0x000000ff1b1b7207 */ /* 0x000fe20004000000 */
[----:B------:R-:W-:Y:S01]  /*0ea0*/  FADD R130, R35, -R130 ;  /* 0x8000008223827221 */ /* 0x000fe20000000000 */
[----:B------:R-:W-:Y:S01]  /*0eb0*/  FADD R131, R34, -R131 ;  /* 0x8000008322837221 */ /* 0x000fe20000000000 */
[----:B------:R-:W-:Y:S02]  /*0ec0*/  SEL R35, R56, RZ, !P0 ;  /* 0x000000ff38237207 */ /* 0x000fe40004000000 */
[----:B------:R-:W-:Y:S02]  /*0ed0*/  SEL R34, R57, RZ, !P0 ;  /* 0x000000ff39227207 */ /* 0x000fe40004000000 */
[----:B------:R-:W-:-:S02]  /*0ee0*/  SEL R29, R29, RZ, !P0 ;  /* 0x000000ff1d1d7207 */ /* 0x000fc40004000000 */
[----:B------:R-:W-:Y:S02]  /*0ef0*/  SEL R28, R28, RZ, !P0 ;  /* 0x000000ff1c1c7207 */ /* 0x000fe40004000000 */
[----:B------:R-:W-:Y:S02]  /*0f00*/  SEL R30, R30, RZ, !P0 ;  /* 0x000000ff1e1e7207 */ /* 0x000fe40004000000 */
[----:B------:R-:W-:Y:S02]  /*0f10*/  SEL R39, R39, RZ, !P3 ;  /* 0x000000ff27277207 */ /* 0x000fe40005800000 */
[----:B------:R-:W-:Y:S02]  /*0f20*/  SEL R31, R31, RZ, !P0 ;  /* 0x000000ff1f1f7207 */ /* 0x000fe40004000000 */
[----:B------:R-:W-:Y:S02]  /*0f30*/  SEL R38, R38, RZ, !P3 ;  /* 0x000000ff26267207 */ /* 0x000fe40005800000 */
[----:B------:R-:W-:-:S02]  /*0f40*/  SEL R37, R37, RZ, !P3 ;  /* 0x000000ff25257207 */ /* 0x000fc40005800000 */
[----:B------:R-:W-:Y:S02]  /*0f50*/  SEL R36, R36, RZ, !P3 ;  /* 0x000000ff24247207 */ /* 0x000fe40005800000 */
[----:B------:R-:W-:-:S05]  /*0f60*/  SEL R78, R78, RZ, !P3 ;  /* 0x000000ff4e4e7207 */ /* 0x000fca0005800000 */
[----:B------:R-:W-:Y:S01]  /*0f70*/  FADD R78, R78, 9.9999997473787516356e-06 ;  /* 0x3727c5ac4e4e7421 */ /* 0x000fe20000000000 */
[----:B------:R-:W-:Y:S02]  /*0f80*/  SEL R42, R42, RZ, !P3 ;  /* 0x000000ff2a2a7207 */ /* 0x000fe40005800000 */
[----:B------:R-:W-:Y:S02]  /*0f90*/  SEL R79, R79, RZ, !P3 ;  /* 0x000000ff4f4f7207 */ /* 0x000fe40005800000 */
[----:B------:R-:W-:-:S03]  /*0fa0*/  SEL R67, R67, RZ, !P3 ;  /* 0x000000ff43437207 */ /* 0x000fc60005800000 */
[----:B------:R-:W-:Y:S01]  /*0fb0*/  FADD R79, R79, 9.9999997473787516356e-06 ;  /* 0x3727c5ac4f4f7421 */ /* 0x000fe20000000000 */
[----:B------:R-:W-:-:S05]  /*0fc0*/  SEL R76, R76, RZ, !P3 ;  /* 0x000000ff4c4c7207 */ /* 0x000fca0005800000 */
[----:B------:R-:W-:Y:S01]  /*0fd0*/  FADD R76, R76, 9.9999997473787516356e-06 ;  /* 0x3727c5ac4c4c7421 */ /* 0x000fe20000000000 */
[----:B------:R-:W-:-:S05]  /*0fe0*/  SEL R77, R77, RZ, !P3 ;  /* 0x000000ff4d4d7207 */ /* 0x000fca0005800000 */
[----:B------:R-:W-:Y:S01]  /*0ff0*/  FADD R77, R77, 9.9999997473787516356e-06 ;  /* 0x3727c5ac4d4d7421 */ /* 0x000fe20000000000 */
[----:B------:R-:W-:Y:S02]  /*1000*/  SEL R64, R64, RZ, !P3 ;  /* 0x000000ff40407207 */ /* 0x000fe40005800000 */
[----:B------:R-:W-:Y:S02]  /*1010*/  SEL R65, R65, RZ, !P3 ;  /* 0x000000ff41417207 */ /* 0x000fe40005800000 */
[----:B----4-:R-:W-:Y:S02]  /*1020*/  SEL R6, R103, RZ, P4 ;  /* 0x000000ff67067207 */ /* 0x010fe40002000000 */
[----:B--2---:R-:W-:Y:S02]  /*1030*/  SEL R103, R111, RZ, P4 ;  /* 0x000000ff6f677207 */ /* 0x004fe40002000000 */
[----:B------:R-:W-:-:S05]  /*1040*/  SEL R111, R20, RZ, P4 ;  /* 0x000000ff146f7207 */ /* 0x000fca0002000000 */
[----:B------:R-:W-:Y:S01]  /*1050*/  FADD R111, R8, -R111 ;  /* 0x8000006f086f7221 */ /* 0x000fe20000000000 */
[----:B------:R-:W-:-:S05]  /*1060*/  SEL R8, R21, RZ, P4 ;  /* 0x000000ff15087207 */ /* 0x000fca0002000000 */
[----:B------:R-:W-:Y:S02]  /*1070*/  FADD R129, R9, -R8 ;  /* 0x8000000809817221 */ /* 0x000fe40000000000 */
[----:B------:R-:W0:Y:S01]  /*1080*/  LDC.64 R8, c[0x0][0x228] ;  /* 0x00008a00ff087b82 */ /* 0x000e220000000a00 */
[----:B------:R-:W-:Y:S02]  /*1090*/  SEL R7, R102, RZ, P4 ;  /* 0x000000ff66077207 */ /* 0x000fe40002000000 */
[----:B------:R-:W-:Y:S01]  /*10a0*/  SEL R102, R110, RZ, P4 ;  /* 0x000000ff6e667207 */ /* 0x000fe20002000000 */
[----:B------:R-:W-:Y:S01]  /*10b0*/  FFMA R103, R6, R23, R103 ;  /* 0x0000001706677223 */ /* 0x000fe20000000067 */
[----:B------:R-:W-:-:S03]  /*10c0*/  SEL R6, R17, RZ, P4 ;  /* 0x000000ff11067207 */ /* 0x000fc60002000000 */
[----:B------:R-:W-:Y:S01]  /*10d0*/  FFMA R102, R7, R22, R102 ;  /* 0x0000001607667223 */ /* 0x000fe20000000066 */
[----:B------:R-:W-:Y:S02]  /*10e0*/  SEL R7, R16, RZ, P4 ;  /* 0x000000ff10077207 */ /* 0x000fe40002000000 */
[----:B------:R-:W-:Y:S02]  /*10f0*/  SEL R21, R44, RZ, !P1 ;  /* 0x000000ff2c157207 */ /* 0x000fe40004800000 */
[----:B------:R-:W-:Y:S01]  /*1100*/  SEL R20, R45, RZ, !P1 ;  /* 0x000000ff2d147207 */ /* 0x000fe20004800000 */
[----:B------:R-:W-:Y:S01]  /*1110*/  FADD R128, R4, -R7 ;  /* 0x8000000704807221 */ /* 0x000fe20000000000 */
[----:B------:R-:W-:Y:S01]  /*1120*/  FADD R127, R5, -R6 ;  /* 0x80000006057f7221 */ /* 0x000fe20000000000 */
[----:B------:R-:W-:Y:S02]  /*1130*/  CS2R R4, SRZ ;  /* 0x0000000000047805 */ /* 0x000fe4000001ff00 */
[----:B------:R-:W-:Y:S01]  /*1140*/  CS2R R6, SRZ ;  /* 0x0000000000067805 */ /* 0x000fe2000001ff00 */
[----:B------:R-:W-:Y:S01]  /*1150*/  FADD R53, R53, -R20 ;  /* 0x8000001435357221 */ /* 0x000fe20000000000 */
[----:B------:R-:W-:Y:S01]  /*1160*/  FADD R52, R52, -R21 ;  /* 0x8000001534347221 */ /* 0x000fe20000000000 */
[----:B------:R-:W-:Y:S01]  /*1170*/  SEL R17, R48, RZ, !P1 ;  /* 0x000000ff30117207 */ /* 0x000fe20004800000 */
[----:B------:R-:W1:Y:S01]  /*1180*/  LDC.64 R20, c[0x0][0x230] ;  /* 0x00008c00ff147b82 */ /* 0x000e620000000a00 */
[----:B------:R-:W-:Y:S01]  /*1190*/  SEL R110, R49, RZ, !P1 ;  /* 0x000000ff316e7207 */ /* 0x000fe20004800000 */
[----:B------:R2:W3:Y:S01]  /*11a0*/  @P4 LDG.E.EL.128 R4, desc[UR4][R10.64+-0x1c0] ;  /* 0xfffe40040a044981 */ /* 0x0004e2000c2e1d00 */
[----:B0-----:R-:W-:-:S04]  /*11b0*/  IMAD.WIDE R22, R116, 0x4, R8 ;  /* 0x0000000474167825 */ /* 0x001fc800078e0208 */
[----:B------:R-:W-:Y:S01]  /*11c0*/  FADD R126, R32, -R17 ;  /* 0x80000011207e7221 */ /* 0x000fe20000000000 */
[----:B------:R-:W-:Y:S02]  /*11d0*/  CS2R R8, SRZ ;  /* 0x0000000000087805 */ /* 0x000fe4000001ff00 */
[----:B------:R-:W-:Y:S01]  /*11e0*/  CS2R R16, SRZ ;  /* 0x0000000000107805 */ /* 0x000fe2000001ff00 */
[----:B------:R-:W-:Y:S01]  /*11f0*/  FADD R110, R33, -R110 ;  /* 0x8000006e216e7221 */ /* 0x000fe20000000000 */
[----:B--2---:R-:W-:Y:S02]  /*1200*/  CS2R R10, SRZ ;  /* 0x00000000000a7805 */ /* 0x004fe4000001ff00 */
[----:B------:R-:W-:Y:S02]  /*1210*/  SEL R32, R47, RZ, !P1 ;  /* 0x000000ff2f207207 */ /* 0x000fe40004800000 */
[----:B------:R-:W2:Y:S01]  /*1220*/  @!P1 LDG.E.EL.128 R16, desc[UR4][R22.64] ;  /* 0x0000000416109981 */ /* 0x000ea2000c2e1d00 */
[----:B------:R-:W-:-:S03]  /*1230*/  SEL R33, R46, RZ, !P1 ;  /* 0x000000ff2e217207 */ /* 0x000fc60004800000 */
[----:B------:R0:W4:Y:S02]  /*1240*/  @!P1 LDG.E.EL.128 R8, desc[UR4][R22.64] ;  /* 0x0000000416089981 */ /* 0x000124000c2e1d00 */
[----:B0-----:R-:W-:Y:S01]  /*1250*/  SEL R22, R61, RZ, !P0 ;  /* 0x000000ff3d167207 */ /* 0x001fe20004000000 */
[----:B------:R-:W-:Y:S01]  /*1260*/  FADD R61, R55, -R32 ;  /* 0x80000020373d7221 */ /* 0x000fe20000000000 */
[----:B------:R-:W-:Y:S01]  /*1270*/  FADD R55, R54, -R33 ;  /* 0x8000002136377221 */ /* 0x000fe20000000000 */
[----:B------:R-:W-:Y:S02]  /*1280*/  SEL R23, R60, RZ, !P0 ;  /* 0x000000ff3c177207 */ /* 0x000fe40004000000 */
[----:B------:R-:W-:Y:S01]  /*1290*/  FADD R54, R25, -R22 ;  /* 0x8000001619367221 */ /* 0x000fe20000000000 */
[----:B------:R-:W-:Y:S02]  /*12a0*/  SEL R22, R63, RZ, !P0 ;  /* 0x000000ff3f167207 */ /* 0x000fe40004000000 */
[----:B------:R-:W-:Y:S01]  /*12b0*/  SEL R25, R62, RZ, !P0 ;  /* 0x000000ff3e197207 */ /* 0x000fe20004000000 */
[----:B------:R-:W-:Y:S01]  /*12c0*/  FADD R63, R24, -R23 ;  /* 0x80000017183f7221 */ /* 0x000fe20000000000 */
[----:B-1----:R-:W-:-:S04]  /*12d0*/  IMAD.WIDE R32, R116, 0x4, R20 ;  /* 0x0000000474207825 */ /* 0x002fc800078e0214 */
[----:B------:R-:W-:Y:S01]  /*12e0*/  FADD R62, R27, -R22 ;  /* 0x800000161b3e7221 */ /* 0x000fe20000000000 */
[----:B------:R-:W-:Y:S01]  /*12f0*/  CS2R R20, SRZ ;  /* 0x0000000000147805 */ /* 0x000fe2000001ff00 */
[----:B------:R-:W-:Y:S01]  /*1300*/  FADD R60, R26, -R25 ;  /* 0x800000191a3c7221 */ /* 0x000fe20000000000 */
[----:B------:R-:W-:Y:S02]  /*1310*/  CS2R R22, SRZ ;  /* 0x0000000000167805 */ /* 0x000fe4000001ff00 */
[----:B------:R-:W-:Y:S02]  /*1320*/  CS2R R24, SRZ ;  /* 0x0000000000187805 */ /* 0x000fe4000001ff00 */
[----:B------:R-:W-:Y:S01]  /*1330*/  CS2R R26, SRZ ;  /* 0x00000000001a7805 */ /* 0x000fe2000001ff00 */
[----:B------:R-:W-:Y:S01]  /*1340*/  FADD R45, R29, -R34 ;  /* 0x800000221d2d7221 */ /* 0x000fe20000000000 */
[----:B------:R-:W-:Y:S01]  /*1350*/  FADD R44, R28, -R35 ;  /* 0x800000231c2c7221 */ /* 0x000fe20000000000 */
[----:B------:R-:W-:Y:S01]  /*1360*/  SEL R35, R58, RZ, !P0 ;  /* 0x000000ff3a237207 */ /* 0x000fe20004000000 */
[----:B------:R-:W0:Y:S01]  /*1370*/  LDC.64 R28, c[0x0][0x250] ;  /* 0x00009400ff1c7b82 */ /* 0x000e220000000a00 */
[----:B------:R-:W2:Y:S04]  /*1380*/  @!P1 LDG.E.EL.128 R20, desc[UR4][R32.64] ;  /* 0x0000000420149981 */ /* 0x000ea8000c2e1d00 */
[----:B------:R1:W2:Y:S01]  /*1390*/  @!P1 LDG.E.EL.128 R24, desc[UR4][R32.64] ;  /* 0x0000000420189981 */ /* 0x0002a2000c2e1d00 */
[----:B------:R-:W-:-:S02]  /*13a0*/  SEL R46, R59, RZ, !P0 ;  /* 0x000000ff3b2e7207 */ /* 0x000fc40004000000 */
[----:B-1----:R-:W-:Y:S01]  /*13b0*/  SEL R32, R69, RZ, !P3 ;  /* 0x000000ff45207207 */ /* 0x002fe20005800000 */
[----:B------:R-:W-:Y:S01]  /*13c0*/  FADD R69, R30, -R35 ;  /* 0x800000231e457221 */ /* 0x000fe20000000000 */
[----:B------:R-:W-:-:S05]  /*13d0*/  SEL R30, R71, RZ, !P3 ;  /* 0x000000ff471e7207 */ /* 0x000fca0005800000 */
[----:B------:R-:W-:Y:S01]  /*13e0*/  FADD R49, R39, -R30 ;  /* 0x8000001e27317221 */ /* 0x000fe20000000000 */
[----:B------:R-:W-:Y:S02]  /*13f0*/  SEL R39, R72, RZ, !P3 ;  /* 0x000000ff48277207 */ /* 0x000fe40005800000 */
[----:B------:R-:W-:Y:S01]  /*1400*/  SEL R33, R70, RZ, !P3 ;  /* 0x000000ff46217207 */ /* 0x000fe20005800000 */
[----:B------:R-:W-:Y:S01]  /*1410*/  FADD R46, R31, -R46 ;  /* 0x8000002e1f2e7221 */ /* 0x000fe20000000000 */
[----:B------:R-:W-:Y:S01]  /*1420*/  SEL R31, R68, RZ, !P3 ;  /* 0x000000ff441f7207 */ /* 0x000fe20005800000 */
[----:B------:R-:W-:Y:S02]  /*1430*/  FADD R39, R39, 9.9999997473787516356e-06 ;  /* 0x3727c5ac27277421 */ /* 0x000fe40000000000 */
[----:B------:R-:W-:Y:S01]  /*1440*/  FADD R50, R38, -R33 ;  /* 0x8000002126327221 */ /* 0x000fe20000000000 */
[----:B------:R-:W-:Y:S01]  /*1450*/  SEL R38, R41, RZ, !P3 ;  /* 0x000000ff29267207 */ /* 0x000fe20005800000 */
[----:B------:R-:W-:Y:S01]  /*1460*/  FADD R47, R37, -R32 ;  /* 0x80000020252f7221 */ /* 0x000fe20000000000 */
[----:B------:R-:W-:Y:S01]  /*1470*/  SEL R41, R73, RZ, !P3 ;  /* 0x000000ff49297207 */ /* 0x000fe20005800000 */
[----:B------:R-:W-:Y:S01]  /*1480*/  FADD R48, R36, -R31 ;  /* 0x8000001f24307221 */ /* 0x000fe20000000000 */
[----:B------:R-:W1:Y:S01]  /*1490*/  MUFU.SQRT R39, R39 ;  /* 0x0000002700277308 */ /* 0x000e620000002000 */
[----:B0-----:R-:W-:Y:S01]  /*14a0*/  IMAD.WIDE R36, R116, 0x4, R28 ;  /* 0x0000000474247825 */ /* 0x001fe200078e021c */
[----:B------:R-:W-:-:S02]  /*14b0*/  CS2R R28, SRZ ;  /* 0x00000000001c7805 */ /* 0x000fc4000001ff00 */
[----:B------:R-:W-:Y:S02]  /*14c0*/  CS2R R30, SRZ ;  /* 0x00000000001e7805 */ /* 0x000fe4000001ff00 */
[----:B------:R-:W-:Y:S02]  /*14d0*/  CS2R R32, SRZ ;  /* 0x0000000000207805 */ /* 0x000fe4000001ff00 */
[----:B------:R-:W-:Y:S01]  /*14e0*/  CS2R R34, SRZ ;  /* 0x0000000000227805 */ /* 0x000fe2000001ff00 */
[----:B------:R-:W-:Y:S01]  /*14f0*/  FADD R41, R41, 9.9999997473787516356e-06 ;  /* 0x3727c5ac29297421 */ /* 0x000fe20000000000 */
[----:B------:R-:W-:Y:S01]  /*1500*/  SEL R71, R40, RZ, !P3 ;  /* 0x000000ff28477207 */ /* 0x000fe20005800000 */
[----:B------:R-:W2:Y:S02]  /*1510*/  @!P0 LDG.E.EL.128 R28, desc[UR4][R36.64+-0x40] ;  /* 0xffffc004241c8981 */ /* 0x000ea4000c2e1d00 */
[----:B------:R-:W0:Y:S02]  /*1520*/  MUFU.SQRT R40, R41 ;  /* 0x0000002900287308 */ /* 0x000e240000002000 */
[----:B------:R5:W2:Y:S01]  /*1530*/  @!P0 LDG.E.EL.128 R32, desc[UR4][R36.64+-0x40] ;  /* 0xffffc00424208981 */ /* 0x000aa2000c2e1d00 */
[----:B-1----:R-:W-:-:S02]  /*1540*/  FSETP.GT.AND P6, PT, R39, 8.50705917302346158658e+37, PT ;  /* 0x7e8000002700780b */ /* 0x002fc40003fc4000 */
[----:B-----5:R-:W-:Y:S02]  /*1550*/  SEL R36, R74, RZ, !P3 ;  /* 0x000000ff4a247207 */ /* 0x020fe40005800000 */
[----:B------:R-:W-:-:S03]  /*1560*/  SEL R72, R43, RZ, !P3 ;  /* 0x000000ff2b487207 */ /* 0x000fc60005800000 */
[----:B------:R-:W-:Y:S01]  /*1570*/  FADD R36, R36, 9.9999997473787516356e-06 ;  /* 0x3727c5ac24247421 */ /* 0x000fe20000000000 */
[----:B------:R-:W-:-:S03]  /*1580*/  FSETP.GEU.AND P5, PT, R39, 1.175494350822287508e-38, PT ;  /* 0x008000002700780b */ /* 0x000fc60003fae000 */
[----:B------:R-:W1:Y:S01]  /*1590*/  MUFU.SQRT R43, R36 ;  /* 0x00000024002b7308 */ /* 0x000e620000002000 */
[----:B0-----:R-:W-:Y:S01]  /*15a0*/  FSETP.GT.AND P2, PT, R40, 8.50705917302346158658e+37, PT ;  /* 0x7e8000002800780b */ /* 0x001fe20003f44000 */
[----:B------:R-:W-:Y:S01]  /*15b0*/  @P6 FMUL R39, R39, 0.25 ;  /* 0x3e80000027276820 */ /* 0x000fe20000400000 */
[----:B------:R-:W-:Y:S02]  /*15c0*/  FSEL R51, R14, 1, P6 ;  /* 0x3f8000000e337808 */ /* 0x000fe40003000000 */
[----:B------:R-:W-:Y:S02]  /*15d0*/  FSETP.GEU.AND P6, PT, R40, 1.175494350822287508e-38, PT ;  /* 0x008000002800780b */ /* 0x000fe40003fce000 */
[----:B------:R-:W-:-:S03]  /*15e0*/  SEL R37, R75, RZ, !P3 ;  /* 0x000000ff4b257207 */ /* 0x000fc60005800000 */
[----:B------:R-:W-:Y:S01]  /*15f0*/  @!P5 FMUL R39, R39, 16777216 ;  /* 0x4b8000002727d820 */ /* 0x000fe20000400000 */
[----:B------:R-:W-:Y:S01]  /*1600*/  @!P5 FMUL R51, R51, 16777216 ;  /* 0x4b8000003333d820 */ /* 0x000fe20000400000 */
[----:B------:R-:W-:Y:S02]  /*1610*/  FSEL R41, R14, 1, P2 ;  /* 0x3f8000000e297808 */ /* 0x000fe40001000000 */
[C---:B-1----:R-:W-:Y:S01]  /*1620*/  FSETP.GT.AND P5, PT, R43.reuse, 8.50705917302346158658e+37, PT ;  /* 0x7e8000002b00780b */ /* 0x042fe20003fa4000 */
[----:B------:R-:W-:Y:S01]  /*1630*/  @P2 FMUL R40, R40, 0.25 ;  /* 0x3e80000028282820 */ /* 0x000fe20000400000 */
[----:B------:R-:W-:Y:S01]  /*1640*/  FSETP.GEU.AND P2, PT, R43, 1.175494350822287508e-38, PT ;  /* 0x008000002b00780b */ /* 0x000fe20003f4e000 */
[----:B------:R-:W-:Y:S02]  /*1650*/  FADD R37, R37, 9.9999997473787516356e-06 ;  /* 0x3727c5ac25257421 */ /* 0x000fe40000000000 */
[----:B------:R-:W-:Y:S01]  /*1660*/  @!P6 FMUL R40, R40, 16777216 ;  /* 0x4b8000002828e820 */ /* 0x000fe20000400000 */
[----:B------:R-:W-:Y:S08]  /*1670*/  MUFU.RCP R56, R39 ;  /* 0x0000002700387308 */ /* 0x000ff00000001000 */
[----:B------:R-:W0:Y:S01]  /*1680*/  MUFU.SQRT R37, R37 ;  /* 0x0000002500257308 */ /* 0x000e220000002000 */
[----:B------:R-:W-:-:S04]  /*1690*/  @P5 FMUL R43, R43, 0.25 ;  /* 0x3e8000002b2b5820 */ /* 0x000fc80000400000 */
[----:B------:R-:W-:-:S03]  /*16a0*/  @!P2 FMUL R43, R43, 16777216 ;  /* 0x4b8000002b2ba820 */ /* 0x000fc60000400000 */
[----:B------:R-:W1:Y:S01]  /*16b0*/  MUFU.RCP R40, R40 ;  /* 0x0000002800287308 */ /* 0x000e620000001000 */
[----:B------:R-:W-:Y:S01]  /*16c0*/  SEL R73, R66, RZ, !P3 ;  /* 0x000000ff42497207 */ /* 0x000fe20005800000 */
[----:B------:R-:W-:-:S06]  /*16d0*/  @!P6 FMUL R41, R41, 16777216 ;  /* 0x4b8000002929e820 */ /* 0x000fcc0000400000 */
[----:B------:R-:W5:Y:S01]  /*16e0*/  MUFU.SQRT R39, R78 ;  /* 0x0000004e00277308 */ /* 0x000f620000002000 */
[----:B0-----:R-:W-:Y:S01]  /*16f0*/  FSETP.GT.AND P6, PT, R37, 8.50705917302346158658e+37, PT ;  /* 0x7e8000002500780b */ /* 0x001fe20003fc4000 */
[----:B------:R-:W-:Y:S01]  /*1700*/  FADD R73, R42, -R73 ;  /* 0x800000492a497221 */ /* 0x000fe20000000000 */
[----:B------:R-:W-:-:S05]  /*1710*/  FMUL R42, R56, R51 ;  /* 0x00000033382a7220 */ /* 0x000fca0000400000 */
[----:B------:R-:W0:Y:S01]  /*1720*/  MUFU.RCP R43, R43 ;  /* 0x0000002b002b7308 */ /* 0x000e220000001000 */
[----:B------:R-:W-:Y:S01]  /*1730*/  FADD R72, R72, -R67 ;  /* 0x8000004348487221 */ /* 0x000fe20000000000 */
[----:B------:R-:W-:Y:S01]  /*1740*/  FSEL R56, R14, 1, P5 ;  /* 0x3f8000000e387808 */ /* 0x000fe20002800000 */
[----:B-1----:R-:W-:Y:S01]  /*1750*/  FMUL R67, R40, R41 ;  /* 0x0000002928437220 */ /* 0x002fe20000400000 */
[----:B------:R-:W-:-:S04]  /*1760*/  FSETP.GEU.AND P5, PT, R37, 1.175494350822287508e-38, PT ;  /* 0x008000002500780b */ /* 0x000fc80003fae000 */
[----:B------:R-:W1:Y:S01]  /*1770*/  MUFU.SQRT R41, R79 ;  /* 0x0000004f00297308 */ /* 0x000e620000002000 */
[----:B------:R-:W-:Y:S01]  /*1780*/  @!P2 FMUL R56, R56, 16777216 ;  /* 0x4b8000003838a820 */ /* 0x000fe20000400000 */
[----:B-----5:R-:W-:Y:S01]  /*1790*/  FSETP.GT.AND P2, PT, R39, 8.50705917302346158658e+37, PT ;  /* 0x7e8000002700780b */ /* 0x020fe20003f44000 */
[----:B------:R-:W-:Y:S02]  /*17a0*/  @P6 FMUL R37, R37, 0.25 ;  /* 0x3e80000025256820 */ /* 0x000fe40000400000 */
[----:B0-----:R-:W-:-:S03]  /*17b0*/  FMUL R40, R43, R56 ;  /* 0x000000382b287220 */ /* 0x001fc60000400000 */
[----:B------:R-:W0:Y:S01]  /*17c0*/  MUFU.SQRT R36, R76 ;  /* 0x0000004c00247308 */ /* 0x000e220000002000 */
[----:B------:R-:W-:Y:S02]  /*17d0*/  FSEL R56, R14, 1, P6 ;  /* 0x3f8000000e387808 */ /* 0x000fe40003000000 */
[----:B------:R-:W-:Y:S01]  /*17e0*/  FSETP.GEU.AND P6, PT, R39, 1.175494350822287508e-38, PT ;  /* 0x008000002700780b */ /* 0x000fe20003fce000 */
[----:B------:R-:W-:Y:S02]  /*17f0*/  @!P5 FMUL R37, R37, 16777216 ;  /* 0x4b8000002525d820 */ /* 0x000fe40000400000 */
[----:B------:R-:W-:Y:S01]  /*1800*/  @!P5 FMUL R56, R56, 16777216 ;  /* 0x4b8000003838d820 */ /* 0x000fe20000400000 */
[----:B-1----:R-:W-:Y:S01]  /*1810*/  FSETP.GT.AND P5, PT, R41, 8.50705917302346158658e+37, PT ;  /* 0x7e8000002900780b */ /* 0x002fe20003fa4000 */
[----:B------:R-:W1:Y:S01]  /*1820*/  MUFU.SQRT R43, R77 ;  /* 0x0000004d002b7308 */ /* 0x000e620000002000 */
[----:B------:R-:W-:Y:S01]  /*1830*/  FSEL R59, R14, 1, P2 ;  /* 0x3f8000000e3b7808 */ /* 0x000fe20001000000 */
[----:B------:R-:W-:Y:S01]  /*1840*/  @P2 FMUL R39, R39, 0.25 ;  /* 0x3e80000027272820 */ /* 0x000fe20000400000 */
[----:B------:R-:W-:Y:S01]  /*1850*/  FSETP.GEU.AND P2, PT, R41, 1.175494350822287508e-38, PT ;  /* 0x008000002900780b */ /* 0x000fe20003f4e000 */
[----:B------:R-:W-:-:S04]  /*1860*/  FADD R71, R71, -R64 ;  /* 0x8000004047477221 */ /* 0x000fc80000000000 */
[----:B------:R-:W-:Y:S01]  /*1870*/  @!P6 FMUL R39, R39, 16777216 ;  /* 0x4b8000002727e820 */ /* 0x000fe20000400000 */
[----:B------:R-:W-:Y:S01]  /*1880*/  @!P6 FMUL R59, R59, 16777216 ;  /* 0x4b8000003b3be820 */ /* 0x000fe20000400000 */
[----:B0-----:R-:W-:Y:S02]  /*1890*/  FSETP.GT.AND P6, PT, R36, 8.50705917302346158658e+37, PT ;  /* 0x7e8000002400780b */ /* 0x001fe40003fc4000 */
[----:B------:R-:W-:Y:S01]  /*18a0*/  FSEL R64, R14, 1, P5 ;  /* 0x3f8000000e407808 */ /* 0x000fe20002800000 */
[----:B------:R-:W-:Y:S01]  /*18b0*/  @P5 FMUL R41, R41, 0.25 ;  /* 0x3e80000029295820 */ /* 0x000fe20000400000 */
[----:B------:R-:W-:Y:S02]  /*18c0*/  FADD R38, R38, -R65 ;  /* 0x8000004126267221 */ /* 0x000fe40000000000 */
[----:B------:R-:W0:Y:S01]  /*18d0*/  MUFU.RCP R65, R37 ;  /* 0x0000002500417308 */ /* 0x000e220000001000 */
[----:B------:R-:W-:Y:S01]  /*18e0*/  @!P2 FMUL R41, R41, 16777216 ;  /* 0x4b8000002929a820 */ /* 0x000fe20000400000 */
[----:B------:R-:W-:Y:S01]  /*18f0*/  @!P2 FMUL R64, R64, 16777216 ;  /* 0x4b8000004040a820 */ /* 0x000fe20000400000 */
[----:B-1----:R-:W-:-:S02]  /*1900*/  FSETP.GT.AND P2, PT, R43, 8.50705917302346158658e+37, PT ;  /* 0x7e8000002b00780b */ /* 0x002fc40003f44000 */
[C---:B------:R-:W-:Y:S02]  /*1910*/  FSETP.GEU.AND P5, PT, R36.reuse, 1.175494350822287508e-38, PT ;  /* 0x008000002400780b */ /* 0x040fe40003fae000 */
[----:B------:R-:W-:Y:S01]  /*1920*/  @P6 FMUL R36, R36, 0.25 ;  /* 0x3e80000024246820 */ /* 0x000fe20000400000 */
[----:B------:R-:W-:Y:S02]  /*1930*/  FSEL R51, R14, 1, P6 ;  /* 0x3f8000000e337808 */ /* 0x000fe40003000000 */
[----:B------:R-:W-:Y:S01]  /*1940*/  FSETP.GEU.AND P6, PT, R43, 1.175494350822287508e-38, PT ;  /* 0x008000002b00780b */ /* 0x000fe20003fce000 */
[----:B------:R-:W1:Y:S01]  /*1950*/  MUFU.RCP R58, R39 ;  /* 0x00000027003a7308 */ /* 0x000e620000001000 */
[----:B------:R-:W-:-:S04]  /*1960*/  SEL R70, R80, RZ, !P0 ;  /* 0x000000ff50467207 */ /* 0x000fc80004000000 */
[----:B------:R-:W-:Y:S01]  /*1970*/  @P2 FMUL R43, R43, 0.25 ;  /* 0x3e8000002b2b2820 */ /* 0x000fe20000400000 */
[----:B0-----:R-:W-:Y:S01]  /*1980*/  FMUL R65, R65, R56 ;  /* 0x0000003841417220 */ /* 0x001fe20000400000 */
[----:B------:R-:W-:Y:S01]  /*1990*/  @!P5 FMUL R36, R36, 16777216 ;  /* 0x4b8000002424d820 */ /* 0x000fe20000400000 */
[----:B------:R-:W0:Y:S01]  /*19a0*/  LDC.64 R56, c[0x0][0x258] ;  /* 0x00009600ff387b82 */ /* 0x000e220000000a00 */
[----:B------:R-:W-:-:S03]  /*19b0*/  FADD R70, R70, 9.9999997473787516356e-06 ;  /* 0x3727c5ac46467421 */ /* 0x000fc60000000000 */
[----:B------:R-:W-:Y:S01]  /*19c0*/  @!P6 FMUL R43, R43, 16777216 ;  /* 0x4b8000002b2be820 */ /* 0x000fe20000400000 */
[----:B------:R-:W5:Y:S01]  /*19d0*/  MUFU.RCP R41, R41 ;  /* 0x0000002900297308 */ /* 0x000f620000001000 */
[----:B------:R-:W-:Y:S01]  /*19e0*/  SEL R68, R81, RZ, !P0 ;  /* 0x000000ff51447207 */ /* 0x000fe20004000000 */
[----:B-1----:R-:W-:-:S06]  /*19f0*/  FMUL R59, R58, R59 ;  /* 0x0000003b3a3b7220 */ /* 0x002fcc0000400000 */
[----:B------:R-:W1:Y:S01]  /*1a00*/  MUFU.RCP R36, R36 ;  /* 0x0000002400247308 */ /* 0x000e620000001000 */
[----:B------:R-:W-:-:S07]  /*1a10*/  FSEL R58, R14, 1, P2 ;  /* 0x3f8000000e3a7808 */ /* 0x000fce0001000000 */
[----:B------:R-:W1:Y:S01]  /*1a20*/  MUFU.RCP R43, R43 ;  /* 0x0000002b002b7308 */ /* 0x000e620000001000 */
[----:B------:R-:W-:-:S07]  /*1a30*/  FADD R68, R68, 9.9999997473787516356e-06 ;  /* 0x3727c5ac44447421 */ /* 0x000fce0000000000 */
[----:B------:R-:W0:Y:S01]  /*1a40*/  MUFU.SQRT R70, R70 ;  /* 0x0000004600467308 */ /* 0x000e220000002000 */
[----:B------:R-:W-:Y:S01]  /*1a50*/  @!P5 FMUL R51, R51, 16777216 ;  /* 0x4b8000003333d820 */ /* 0x000fe20000400000 */
[----:B------:R-:W-:Y:S01]  /*1a60*/  @!P6 FMUL R58, R58, 16777216 ;  /* 0x4b8000003a3ae820 */ /* 0x000fe20000400000 */
[----:B------:R-:W-:Y:S01]  /*1a70*/  FMUL R72, R65, R72 ;  /* 0x0000004841487220 */ /* 0x000fe20000400000 */
[----:B------:R-:W-:Y:S01]  /*1a80*/  SEL R65, R82, RZ, !P0 ;  /* 0x000000ff52417207 */ /* 0x000fe20004000000 */
[----:B------:R-:W-:Y:S01]  /*1a90*/  FMUL R71, R42, R71 ;  /* 0x000000472a477220 */ /* 0x000fe20000400000 */
[----:B------:R-:W-:Y:S02]  /*1aa0*/  FMUL R67, R67, R38 ;  /* 0x0000002643437220 */ /* 0x000fe40000400000 */
[----:B------:R-:W3:Y:S01]  /*1ab0*/  MUFU.SQRT R68, R68 ;  /* 0x0000004400447308 */ /* 0x000ee20000002000 */
[----:B------:R-:W-:Y:S01]  /*1ac0*/  FMUL R73, R40, R73 ;  /* 0x0000004928497220 */ /* 0x000fe20000400000 */
[----:B-----5:R-:W-:Y:S01]  /*1ad0*/  FMUL R64, R41, R64 ;  /* 0x0000004029407220 */ /* 0x020fe20000400000 */
[----:B-1----:R-:W-:Y:S01]  /*1ae0*/  FMUL R51, R36, R51 ;  /* 0x0000003324337220 */ /* 0x002fe20000400000 */
[----:B------:R-:W-:Y:S01]  /*1af0*/  FMUL R58, R43, R58 ;  /* 0x0000003a2b3a7220 */ /* 0x000fe20000400000 */
[----:B------:R-:W-:-:S02]  /*1b00*/  CS2R R36, SRZ ;  /* 0x0000000000247805 */ /* 0x000fc4000001ff00 */
[----:B------:R-:W-:Y:S02]  /*1b10*/  CS2R R38, SRZ ;  /* 0x0000000000267805 */ /* 0x000fe4000001ff00 */
[----:B------:R-:W-:Y:S02]  /*1b20*/  CS2R R40, SRZ ;  /* 0x0000000000287805 */ /* 0x000fe4000001ff00 */
[----:B------:R-:W-:Y:S01]  /*1b30*/  CS2R R42, SRZ ;  /* 0x00000000002a7805 */ /* 0x000fe2000001ff00 */
[----:B0-----:R-:W-:Y:S01]  /*1b40*/  IMAD.WIDE R56, R116, 0x4, R56 ;  /* 0x0000000474387825 */ /* 0x001fe200078e0238 */
[----:B------:R-:W-:-:S03]  /*1b50*/  FSETP.GT.AND P6, PT, R70, 8.50705917302346158658e+37, PT ;  /* 0x7e8000004600780b */ /* 0x000fc60003fc4000 */
[----:B------:R-:W-:Y:S01]  /*1b60*/  FADD R65, R65, 9.9999997473787516356e-06 ;  /* 0x3727c5ac41417421 */ /* 0x000fe20000000000 */
[----:B------:R-:W-:Y:S01]  /*1b70*/  FSETP.GEU.AND P5, PT, R70, 1.175494350822287508e-38, PT ;  /* 0x008000004600780b */ /* 0x000fe20003fae000 */
[----:B------:R-:W5:Y:S04]  /*1b80*/  @!P0 LDG.E.EL.128 R36, desc[UR4][R56.64+-0x40] ;  /* 0xffffc00438248981 */ /* 0x000f68000c2e1d00 */
[----:B------:R0:W2:Y:S01]  /*1b90*/  @!P0 LDG.E.EL.128 R40, desc[UR4][R56.64+-0x40] ;  /* 0xffffc00438288981 */ /* 0x0000a2000c2e1d00 */
[----:B------:R-:W-:Y:S01]  /*1ba0*/  FMUL R74, R59, R50 ;  /* 0x000000323b4a7220 */ /* 0x000fe20000400000 */
[----:B------:R-:W-:Y:S02]  /*1bb0*/  SEL R50, R83, RZ, !P0 ;  /* 0x000000ff53327207 */ /* 0x000fe40004000000 */
[----:B---3--:R-:W-:Y:S01]  /*1bc0*/  FSETP.GT.AND P2, PT, R68, 8.50705917302346158658e+37, PT ;  /* 0x7e8000004400780b */ /* 0x008fe20003f44000 */
[----:B0-----:R-:W0:Y:S01]  /*1bd0*/  MUFU.SQRT R56, R65 ;  /* 0x0000004100387308 */ /* 0x001e220000002000 */
[----:B------:R-:W-:Y:S01]  /*1be0*/  @P6 FMUL R70, R70, 0.25 ;  /* 0x3e80000046466820 */ /* 0x000fe20000400000 */
[----:B------:R-:W-:Y:S01]  /*1bf0*/  FSEL R59, R14, 1, P6 ;  /* 0x3f8000000e3b7808 */ /* 0x000fe20003000000 */
[----:B------:R-:W-:Y:S01]  /*1c00*/  FADD R50, R50, 9.9999997473787516356e-06 ;  /* 0x3727c5ac32327421 */ /* 0x000fe20000000000 */
[----:B------:R-:W-:Y:S01]  /*1c10*/  FSETP.GEU.AND P6, PT, R68, 1.175494350822287508e-38, PT ;  /* 0x008000004400780b */ /* 0x000fe20003fce000 */
[----:B------:R-:W-:-:S02]  /*1c20*/  @!P5 FMUL R70, R70, 16777216 ;  /* 0x4b8000004646d820 */ /* 0x000fc40000400000 */
[----:B------:R-:W-:Y:S01]  /*1c30*/  @!P5 FMUL R59, R59, 16777216 ;  /* 0x4b8000003b3bd820 */ /* 0x000fe20000400000 */
[----:B------:R-:W-:Y:S01]  /*1c40*/  SEL R84, R84, RZ, !P0 ;  /* 0x000000ff54547207 */ /* 0x000fe20004000000 */
[----:B------:R-:W1:Y:S03]  /*1c50*/  MUFU.SQRT R50, R50 ;  /* 0x0000003200327308 */ /* 0x000e660000002000 */
[----:B------:R-:W-:Y:S01]  /*1c60*/  @P2 FMUL R68, R68, 0.25 ;  /* 0x3e80000044442820 */ /* 0x000fe20000400000 */
[----:B------:R-:W-:Y:S02]  /*1c70*/  FSEL R57, R14, 1, P2 ;  /* 0x3f8000000e397808 */ /* 0x000fe40001000000 */
[C---:B0-----:R-:W-:Y:S02]  /*1c80*/  FSETP.GT.AND P5, PT, R56.reuse, 8.50705917302346158658e+37, PT ;  /* 0x7e8000003800780b */ /* 0x041fe40003fa4000 */
[----:B------:R-:W-:Y:S01]  /*1c90*/  FSETP.GEU.AND P2, PT, R56, 1.175494350822287508e-38, PT ;  /* 0x008000003800780b */ /* 0x000fe20003f4e000 */
[----:B------:R-:W0:Y:S01]  /*1ca0*/  MUFU.RCP R70, R70 ;  /* 0x0000004600467308 */ /* 0x000e220000001000 */
[----:B------:R-:W-:Y:S01]  /*1cb0*/  FADD R84, R84, 9.9999997473787516356e-06 ;  /* 0x3727c5ac54547421 */ /* 0x000fe20000000000 */
[----:B------:R-:W-:Y:S01]  /*1cc0*/  @!P6 FMUL R68, R68, 16777216 ;  /* 0x4b8000004444e820 */ /* 0x000fe20000400000 */
[----:B------:R-:W-:Y:S01]  /*1cd0*/  FMUL R64, R64, R49 ;  /* 0x0000003140407220 */ /* 0x000fe20000400000 */
[----:B------:R-:W-:-:S04]  /*1ce0*/  SEL R85, R85, RZ, !P0 ;  /* 0x000000ff55557207 */ /* 0x000fc80004000000 */
[----:B------:R-:W3:Y:S02]  /*1cf0*/  MUFU.SQRT R49, R84 ;  /* 0x0000005400317308 */ /* 0x000ee40000002000 */
[----:B------:R-:W-:Y:S01]  /*1d00*/  @P5 FMUL R56, R56, 0.25 ;  /* 0x3e80000038385820 */ /* 0x000fe20000400000 */
[----:B------:R-:W-:Y:S01]  /*1d10*/  @!P6 FMUL R57, R57, 16777216 ;  /* 0x4b8000003939e820 */ /* 0x000fe20000400000 */
[----:B-1----:R-:W-:-:S04]  /*1d20*/  FSETP.GT.AND P6, PT, R50, 8.50705917302346158658e+37, PT ;  /* 0x7e8000003200780b */ /* 0x002fc80003fc4000 */
[----:B------:R-:W1:Y:S01]  /*1d30*/  MUFU.RCP R68, R68 ;  /* 0x0000004400447308 */ /* 0x000e620000001000 */
[----:B------:R-:W-:Y:S01]  /*1d40*/  @!P2 FMUL R56, R56, 16777216 ;  /* 0x4b8000003838a820 */ /* 0x000fe20000400000 */
[----:B------:R-:W-:Y:S01]  /*1d50*/  FADD R85, R85, 9.9999997473787516356e-06 ;  /* 0x3727c5ac55557421 */ /* 0x000fe20000000000 */
[----:B------:R-:W-:Y:S01]  /*1d60*/  FMUL R65, R58, R47 ;  /* 0x0000002f3a417220 */ /* 0x000fe20000400000 */
[----:B0-----:R-:W-:Y:S01]  /*1d70*/  FMUL R47, R70, R59 ;  /* 0x0000003b462f7220 */ /* 0x001fe20000400000 */
[----:B------:R-:W-:Y:S01]  /*1d80*/  FMUL R66, R51, R48 ;  /* 0x0000003033427220 */ /* 0x000fe20000400000 */
[----:B------:R-:W-:Y:S02]  /*1d90*/  SEL R86, R86, RZ, !P0 ;  /* 0x000000ff56567207 */ /* 0x000fe40004000000 */
[----:B------:R-:W-:Y:S01]  /*1da0*/  FSEL R59, R14, 1, P5 ;  /* 0x3f8000000e3b7808 */ /* 0x000fe20002800000 */
[----:B------:R-:W0:Y:S01]  /*1db0*/  MUFU.SQRT R48, R85 ;  /* 0x0000005500307308 */ /* 0x000e220000002000 */
[----:B------:R-:W-:Y:S01]  /*1dc0*/  FSETP.GEU.AND P5, PT, R50, 1.175494350822287508e-38, PT ;  /* 0x008000003200780b */ /* 0x000fe20003fae000 */
[----:B------:R-:W-:-:S02]  /*1dd0*/  FADD R86, R86, 9.9999997473787516356e-06 ;  /* 0x3727c5ac56567421 */ /* 0x000fc40000000000 */
[----:B------:R-:W-:Y:S01]  /*1de0*/  @!P2 FMUL R59, R59, 16777216 ;  /* 0x4b8000003b3ba820 */ /* 0x000fe20000400000 */
[----:B---3--:R-:W-:-:S03]  /*1df0*/  FSETP.GT.AND P2, PT, R49, 8.50705917302346158658e+37, PT ;  /* 0x7e8000003100780b */ /* 0x008fc60003f44000 */
[----:B------:R-:W3:Y:S01]  /*1e00*/  MUFU.RCP R56, R56 ;  /* 0x0000003800387308 */ /* 0x000ee20000001000 */
[----:B-1----:R-:W-:Y:S01]  /*1e10*/  FMUL R70, R68, R57 ;  /* 0x0000003944467220 */ /* 0x002fe20000400000 */
[----:B------:R-:W-:Y:S01]  /*1e20*/  @P6 FMUL R50, R50, 0.25 ;  /* 0x3e80000032326820 */ /* 0x000fe20000400000 */
[----:B------:R-:W-:Y:S02]  /*1e30*/  FSEL R57, R14, 1, P6 ;  /* 0x3f8000000e397808 */ /* 0x000fe40003000000 */
[----:B------:R-:W-:Y:S02]  /*1e40*/  SEL R87, R87, RZ, !P0 ;  /* 0x000000ff57577207 */ /* 0x000fe40004000000 */
[----:B------:R-:W-:Y:S01]  /*1e50*/  FSETP.GEU.AND P6, PT, R49, 1.175494350822287508e-38, PT ;  /* 0x008000003100780b */ /* 0x000fe20003fce000 */
[----:B------:R-:W1:Y:S01]  /*1e60*/  MUFU.SQRT R51, R86 ;  /* 0x0000005600337308 */ /* 0x000e620000002000 */
[----:B------:R-:W-:Y:S01]  /*1e70*/  @!P5 FMUL R50, R50, 16777216 ;  /* 0x4b8000003232d820 */ /* 0x000fe20000400000 */
[----:B------:R-:W-:Y:S01]  /*1e80*/  FADD R87, R87, 9.9999997473787516356e-06 ;  /* 0x3727c5ac57577421 */ /* 0x000fe20000000000 */
[----:B------:R-:W-:Y:S01]  /*1e90*/  @!P5 FMUL R57, R57, 16777216 ;  /* 0x4b8000003939d820 */ /* 0x000fe20000400000 */
[----:B0-----:R-:W-:Y:S01]  /*1ea0*/  FSETP.GT.AND P5, PT, R48, 8.50705917302346158658e+37, PT ;  /* 0x7e8000003000780b */ /* 0x001fe20003fa4000 */
[----:B------:R-:W-:Y:S01]  /*1eb0*/  @P2 FMUL R49, R49, 0.25 ;  /* 0x3e80000031312820 */ /* 0x000fe20000400000 */
[----:B------:R-:W-:Y:S01]  /*1ec0*/  FSEL R58, R14, 1, P2 ;  /* 0x3f8000000e3a7808 */ /* 0x000fe20001000000 */
[----:B---3--:R-:W-:Y:S01]  /*1ed0*/  FMUL R56, R56, R59 ;  /* 0x0000003b38387220 */ /* 0x008fe20000400000 */
[----:B------:R-:W-:Y:S01]  /*1ee0*/  FSETP.GEU.AND P2, PT, R48, 1.175494350822287508e-38, PT ;  /* 0x008000003000780b */ /* 0x000fe20003f4e000 */
[----:B------:R-:W0:Y:S03]  /*1ef0*/  MUFU.SQRT R59, R87 ;  /* 0x00000057003b7308 */ /* 0x000e260000002000 */
[----:B------:R-:W-:Y:S01]  /*1f00*/  @!P6 FMUL R49, R49, 16777216 ;  /* 0x4b8000003131e820 */ /* 0x000fe20000400000 */
[----:B------:R-:W-:Y:S01]  /*1f10*/  @!P6 FMUL R58, R58, 16777216 ;  /* 0x4b8000003a3ae820 */ /* 0x000fe20000400000 */
[----:B-1----:R-:W-:-:S02]  /*1f20*/  FSETP.GT.AND P6, PT, R51, 8.50705917302346158658e+37, PT ;  /* 0x7e8000003300780b */ /* 0x002fc40003fc4000 */
[----:B------:R-:W-:Y:S01]  /*1f30*/  FSEL R79, R14, 1, P5 ;  /* 0x3f8000000e4f7808 */ /* 0x000fe20002800000 */
[----:B------:R-:W-:Y:S01]  /*1f40*/  @P5 FMUL R48, R48, 0.25 ;  /* 0x3e80000030305820 */ /* 0x000fe20000400000 */
[----:B------:R-:W1:Y:S01]  /*1f50*/  MUFU.RCP R50, R50 ;  /* 0x0000003200327308 */ /* 0x000e620000001000 */
[----:B------:R-:W-:Y:S02]  /*1f60*/  FSETP.GEU.AND P5, PT, R51, 1.175494350822287508e-38, PT ;  /* 0x008000003300780b */ /* 0x000fe40003fae000 */
[----:B------:R-:W-:Y:S01]  /*1f70*/  @!P2 FMUL R48, R48, 16777216 ;  /* 0x4b8000003030a820 */ /* 0x000fe20000400000 */
[----:B------:R-:W-:Y:S01]  /*1f80*/  @!P2 FMUL R79, R79, 16777216 ;  /* 0x4b8000004f4fa820 */ /* 0x000fe20000400000 */
[----:B0-----:R-:W-:Y:S02]  /*1f90*/  FSETP.GT.AND P2, PT, R59, 8.50705917302346158658e+37, PT ;  /* 0x7e8000003b00780b */ /* 0x001fe40003f44000 */
[----:B------:R-:W-:Y:S02]  /*1fa0*/  FSEL R77, R14, 1, P6 ;  /* 0x3f8000000e4d7808 */ /* 0x000fe40003000000 */
[----:B------:R-:W-:Y:S01]  /*1fb0*/  @P6 FMUL R51, R51, 0.25 ;  /* 0x3e80000033336820 */ /* 0x000fe20000400000 */
[----:B------:R-:W-:-:S02]  /*1fc0*/  FSETP.GEU.AND P6, PT, R59, 1.175494350822287508e-38, PT ;  /* 0x008000003b00780b */ /* 0x000fc40003fce000 */
[----:B------:R-:W-:Y:S02]  /*1fd0*/  SEL R80, R88, RZ, !P1 ;  /* 0x000000ff58507207 */ /* 0x000fe40004800000 */
[----:B------:R-:W-:Y:S01]  /*1fe0*/  @!P5 FMUL R51, R51, 16777216 ;  /* 0x4b8000003333d820 */ /* 0x000fe20000400000 */
[----:B-1----:R-:W-:-:S03]  /*1ff0*/  FMUL R57, R50, R57 ;  /* 0x0000003932397220 */ /* 0x002fc60000400000 */
[----:B------:R-:W-:Y:S01]  /*2000*/  @P2 FMUL R59, R59, 0.25 ;  /* 0x3e8000003b3b2820 */ /* 0x000fe20000400000 */
[----:B------:R-:W-:Y:S02]  /*2010*/  FMUL R68, R57, R46 ;  /* 0x0000002e39447220 */ /* 0x000fe40000400000 */
[----:B------:R-:W0:Y:S02]  /*2020*/  MUFU.RCP R46, R51 ;  /* 0x00000033002e7308 */ /* 0x000e240000001000 */
[----:B------:R-:W-:Y:S01]  /*2030*/  @!P6 FMUL R59, R59, 16777216 ;  /* 0x4b8000003b3be820 */ /* 0x000fe20000400000 */
[----:B------:R-:W-:-:S05]  /*2040*/  FADD R80, R80, 9.9999997473787516356e-06 ;  /* 0x3727c5ac50507421 */ /* 0x000fca0000000000 */
[----:B------:R1:W-:Y:S01]  /*2050*/  MUFU.RCP R75, R59 ;  /* 0x0000003b004b7308 */ /* 0x0003e20000001000 */
[----:B------:R-:W-:Y:S01]  /*2060*/  @!P5 FMUL R77, R77, 16777216 ;  /* 0x4b8000004d4dd820 */ /* 0x000fe20000400000 */
[----:B-1----:R-:W-:-:S06]  /*2070*/  SEL R59, R89, RZ, !P1 ;  /* 0x000000ff593b7207 */ /* 0x002fcc0004800000 */
[----:B------:R-:W1:Y:S01]  /*2080*/  MUFU.SQRT R80, R80 ;  /* 0x0000005000507308 */ /* 0x000e620000002000 */
[----:B------:R-:W-:Y:S01]  /*2090*/  FADD R59, R59, 9.9999997473787516356e-06 ;  /* 0x3727c5ac3b3b7421 */ /* 0x000fe20000000000 */
[----:B------:R-:W-:Y:S01]  /*20a0*/  FMUL R69, R56, R69 ;  /* 0x0000004538457220 */ /* 0x000fe20000400000 */
[----:B0-----:R-:W-:Y:S01]  /*20b0*/  FMUL R77, R46, R77 ;  /* 0x0000004d2e4d7220 */ /* 0x001fe20000400000 */
[----:B------:R-:W-:Y:S01]  /*20c0*/  SEL R90, R90, RZ, !P1 ;  /* 0x000000ff5a5a7207 */ /* 0x000fe20004800000 */
[----:B------:R-:W0:Y:S01]  /*20d0*/  LDC.64 R56, c[0x0][0x278] ;  /* 0x00009e00ff387b82 */ /* 0x000e220000000a00 */
[----:B------:R-:W-:Y:S02]  /*20e0*/  FMUL R76, R47, R44 ;  /* 0x0000002c2f4c7220 */ /* 0x000fe40000400000 */
[----:B------:R-:W3:Y:S01]  /*20f0*/  MUFU.SQRT R59, R59 ;  /* 0x0000003b003b7308 */ /* 0x000ee20000002000 */
[----:B------:R-:W-:Y:S01]  /*2100*/  FSEL R44, R14, 1, P2 ;  /* 0x3f8000000e2c7808 */ /* 0x000fe20001000000 */
[----:B------:R-:W-:Y:S01]  /*2110*/  FMUL R78, R77, R60 ;  /* 0x0000003c4d4e7220 */ /* 0x000fe20000400000 */
[----:B------:R-:W-:-:S03]  /*2120*/  FADD R60, R90, 9.9999997473787516356e-06 ;  /* 0x3727c5ac5a3c7421 */ /* 0x000fc60000000000 */
[----:B------:R-:W-:Y:S01]  /*2130*/  @!P6 FMUL R44, R44, 16777216 ;  /* 0x4b8000002c2ce820 */ /* 0x000fe20000400000 */
[C---:B-1----:R-:W-:Y:S01]  /*2140*/  FSETP.GT.AND P6, PT, R80.reuse, 8.50705917302346158658e+37, PT ;  /* 0x7e8000005000780b */ /* 0x042fe20003fc4000 */
[----:B------:R-:W1:Y:S01]  /*2150*/  MUFU.RCP R49, R49 ;  /* 0x0000003100317308 */ /* 0x000e620000001000 */
[----:B------:R-:W-:-:S07]  /*2160*/  FSETP.GEU.AND P5, PT, R80, 1.175494350822287508e-38, PT ;  /* 0x008000005000780b */ /* 0x000fce0003fae000 */
[----:B------:R-:W4:Y:S01]  /*2170*/  MUFU.RCP R48, R48 ;  /* 0x0000003000307308 */ /* 0x000f220000001000 */
[----:B---3--:R-:W-:-:S07]  /*2180*/  FSETP.GT.AND P2, PT, R59, 8.50705917302346158658e+37, PT ;  /* 0x7e8000003b00780b */ /* 0x008fce0003f44000 */
[----:B------:R-:W3:Y:S01]  /*2190*/  MUFU.SQRT R60, R60 ;  /* 0x0000003c003c7308 */ /* 0x000ee20000002000 */
[----:B------:R-:W-:Y:S01]  /*21a0*/  FSEL R81, R14, 1, P6 ;  /* 0x3f8000000e517808 */ /* 0x000fe20003000000 */
[----:B------:R-:W-:Y:S01]  /*21b0*/  @P6 FMUL R80, R80, 0.25 ;  /* 0x3e80000050506820 */ /* 0x000fe20000400000 */
[----:B------:R-:W-:Y:S01]  /*21c0*/  FMUL R70, R70, R45 ;  /* 0x0000002d46467220 */ /* 0x000fe20000400000 */
[----:B-1----:R-:W-:Y:S01]  /*21d0*/  FMUL R58, R49, R58 ;  /* 0x0000003a313a7220 */ /* 0x002fe20000400000 */
[----:B------:R-:W-:Y:S01]  /*21e0*/  FMUL R75, R75, R44 ;  /* 0x0000002c4b4b7220 */ /* 0x000fe20000400000 */
[----:B------:R-:W-:Y:S01]  /*21f0*/  CS2R R50, SRZ ;  /* 0x0000000000327805 */ /* 0x000fe2000001ff00 */
[----:B----4-:R-:W-:Y:S01]  /*2200*/  FMUL R79, R48, R79 ;  /* 0x0000004f304f7220 */ /* 0x010fe20000400000 */
[----:B------:R-:W-:Y:S02]  /*2210*/  CS2R R48, SRZ ;  /* 0x0000000000307805 */ /* 0x000fe4000001ff00 */
[----:B------:R-:W-:-:S02]  /*2220*/  CS2R R44, SRZ ;  /* 0x00000000002c7805 */ /* 0x000fc4000001ff00 */
[----:B------:R-:W-:Y:S01]  /*2230*/  CS2R R46, SRZ ;  /* 0x00000000002e7805 */ /* 0x000fe2000001ff00 */
[----:B0-----:R-:W-:-:S04]  /*2240*/  IMAD.WIDE R56, R116, 0x4, R56 ;  /* 0x0000000474387825 */ /* 0x001fc800078e0238 */
[----:B------:R-:W-:Y:S01]  /*2250*/  @!P5 FMUL R80, R80, 16777216 ;  /* 0x4b8000005050d820 */ /* 0x000fe20000400000 */
[----:B------:R-:W-:Y:S01]  /*2260*/  @!P5 FMUL R81, R81, 16777216 ;  /* 0x4b8000005151d820 */ /* 0x000fe20000400000 */
[----:B------:R-:W-:Y:S02]  /*2270*/  SEL R91, R91, RZ, !P1 ;  /* 0x000000ff5b5b7207 */ /* 0x000fe40004800000 */
[----:B---3--:R-:W-:Y:S01]  /*2280*/  FSETP.GT.AND P5, PT, R60, 8.50705917302346158658e+37, PT ;  /* 0x7e8000003c00780b */ /* 0x008fe20003fa4000 */
[----:B------:R-:W-:Y:S01]  /*2290*/  FMUL R75, R75, R62 ;  /* 0x0000003e4b4b7220 */ /* 0x000fe20000400000 */
[C---:B------:R-:W-:Y:S01]  /*22a0*/  FSETP.GEU.AND P6, PT, R59.reuse, 1.175494350822287508e-38, PT ;  /* 0x008000003b00780b */ /* 0x040fe20003fce000 */
[----:B------:R-:W-:Y:S01]  /*22b0*/  @P2 FMUL R59, R59, 0.25 ;  /* 0x3e8000003b3b2820 */ /* 0x000fe20000400000 */
[----:B------:R-:W-:Y:S01]  /*22c0*/  FSEL R62, R14, 1, P2 ;  /* 0x3f8000000e3e7808 */ /* 0x000fe20001000000 */
[----:B------:R-:W3:Y:S01]  /*22d0*/  @!P3 LDG.E.EL.128 R48, desc[UR4][R56.64+-0x80] ;  /* 0xffff80043830b981 */ /* 0x000ee2000c2e1d00 */
[----:B------:R-:W-:-:S03]  /*22e0*/  FSETP.GEU.AND P2, PT, R60, 1.175494350822287508e-38, PT ;  /* 0x008000003c00780b */ /* 0x000fc60003f4e000 */
[----:B------:R0:W4:Y:S01]  /*22f0*/  @!P3 LDG.E.EL.128 R44, desc[UR4][R56.64+-0x80] ;  /* 0xffff8004382cb981 */ /* 0x000122000c2e1d00 */
[----:B------:R-:W-:Y:S01]  /*2300*/  SEL R92, R92, RZ, !P1 ;  /* 0x000000ff5c5c7207 */ /* 0x000fe20004800000 */
[----:B0-----:R-:W-:Y:S02]  /*2310*/  FADD R57, R91, 9.9999997473787516356e-06 ;  /* 0x3727c5ac5b397421 */ /* 0x001fe40000000000 */
[----:B------:R-:W-:-:S04]  /*2320*/  @P5 FMUL R60, R60, 0.25 ;  /* 0x3e8000003c3c5820 */ /* 0x000fc80000400000 */
[----:B------:R-:W0:Y:S01]  /*2330*/  MUFU.SQRT R57, R57 ;  /* 0x0000003900397308 */ /* 0x000e220000002000 */
[----:B------:R-:W-:Y:S01]  /*2340*/  @!P6 FMUL R59, R59, 16777216 ;  /* 0x4b8000003b3be820 */ /* 0x000fe20000400000 */
[----:B------:R-:W-:Y:S01]  /*2350*/  FADD R92, R92, 9.9999997473787516356e-06 ;  /* 0x3727c5ac5c5c7421 */ /* 0x000fe20000000000 */
[----:B------:R-:W-:Y:S01]  /*2360*/  @!P2 FMUL R60, R60, 16777216 ;  /* 0x4b8000003c3ca820 */ /* 0x000fe20000400000 */
[----:B------:R-:W-:-:S04]  /*2370*/  SEL R93, R93, RZ, !P1 ;  /* 0x000000ff5d5d7207 */ /* 0x000fc80004800000 */
[----:B------:R-:W1:Y:S01]  /*2380*/  MUFU.SQRT R56, R92 ;  /* 0x0000005c00387308 */ /* 0x000e620000002000 */
[----:B------:R-:W-:Y:S01]  /*2390*/  @!P6 FMUL R62, R62, 16777216 ;  /* 0x4b8000003e3ee820 */ /* 0x000fe20000400000 */
[----:B------:R-:W-:-:S06]  /*23a0*/  FADD R93, R93, 9.9999997473787516356e-06 ;  /* 0x3727c5ac5d5d7421 */ /* 0x000fcc0000000000 */
[----:B------:R-:W1:Y:S01]  /*23b0*/  MUFU.RCP R59, R59 ;  /* 0x0000003b003b7308 */ /* 0x000e620000001000 */
[----:B0-----:R-:W-:Y:S01]  /*23c0*/  FSETP.GT.AND P6, PT, R57, 8.50705917302346158658e+37, PT ;  /* 0x7e8000003900780b */ /* 0x001fe20003fc4000 */
[----:B------:R-:W-:-:S06]  /*23d0*/  FMUL R77, R58, R63 ;  /* 0x0000003f3a4d7220 */ /* 0x000fcc0000400000 */
[----:B------:R-:W0:Y:S01]  /*23e0*/  MUFU.RCP R60, R60 ;  /* 0x0000003c003c7308 */ /* 0x000e220000001000 */
[----:B------:R-:W-:Y:S01]  /*23f0*/  FSEL R63, R14, 1, P5 ;  /* 0x3f8000000e3f7808 */ /* 0x000fe20002800000 */
[----:B------:R-:W-:Y:S01]  /*2400*/  FMUL R79, R79, R54 ;  /* 0x000000364f4f7220 */ /* 0x000fe20000400000 */
[----:B------:R-:W-:Y:S02]  /*2410*/  SEL R94, R94, RZ, !P1 ;  /* 0x000000ff5e5e7207 */ /* 0x000fe40004800000 */
[----:B------:R-:W-:-:S03]  /*2420*/  FSETP.GEU.AND P5, PT, R57, 1.175494350822287508e-38, PT ;  /* 0x008000003900780b */ /* 0x000fc60003fae000 */
[----:B------:R-:W0:Y:S01]  /*2430*/  MUFU.SQRT R54, R93 ;  /* 0x0000005d00367308 */ /* 0x000e220000002000 */
[----:B------:R-:W-:Y:S01]  /*2440*/  @!P2 FMUL R63, R63, 16777216 ;  /* 0x4b8000003f3fa820 */ /* 0x000fe20000400000 */
[----:B------:R-:W-:Y:S01]  /*2450*/  FADD R94, R94, 9.9999997473787516356e-06 ;  /* 0x3727c5ac5e5e7421 */ /* 0x000fe20000000000 */
[----:B-1----:R-:W-:Y:S01]  /*2460*/  FSETP.GT.AND P2, PT, R56, 8.50705917302346158658e+37, PT ;  /* 0x7e8000003800780b */ /* 0x002fe20003f44000 */
[----:B------:R-:W-:Y:S01]  /*2470*/  FMUL R82, R59, R62 ;  /* 0x0000003e3b527220 */ /* 0x000fe20000400000 */
[----:B------:R-:W-:Y:S01]  /*2480*/  @P6 FMUL R57, R57, 0.25 ;  /* 0x3e80000039396820 */ /* 0x000fe20000400000 */
[----:B0-----:R-:W-:Y:S02]  /*2490*/  FMUL R62, R60, R63 ;  /* 0x0000003f3c3e7220 */ /* 0x001fe40000400000 */
[----:B------:R-:W0:Y:S01]  /*24a0*/  MUFU.SQRT R58, R94 ;  /* 0x0000005e003a7308 */ /* 0x000e220000002000 */
[----:B------:R-:W-:Y:S02]  /*24b0*/  FSEL R60, R14, 1, P6 ;  /* 0x3f8000000e3c7808 */ /* 0x000fe40003000000 */
[----:B------:R-:W-:-:S02]  /*24c0*/  SEL R95, R95, RZ, !P1 ;  /* 0x000000ff5f5f7207 */ /* 0x000fc40004800000 */
[----:B------:R-:W-:Y:S01]  /*24d0*/  FSETP.GEU.AND P6, PT, R56, 1.175494350822287508e-38, PT ;  /* 0x008000003800780b */ /* 0x000fe20003fce000 */
[----:B------:R-:W-:Y:S01]  /*24e0*/  @!P5 FMUL R57, R57, 16777216 ;  /* 0x4b8000003939d820 */ /* 0x000fe20000400000 */
[----:B------:R-:W-:Y:S01]  /*24f0*/  @!P5 FMUL R60, R60, 16777216 ;  /* 0x4b8000003c3cd820 */ /* 0x000fe20000400000 */
[----:B------:R-:W-:Y:S01]  /*2500*/  FADD R95, R95, 9.9999997473787516356e-06 ;  /* 0x3727c5ac5f5f7421 */ /* 0x000fe20000000000 */
[----:B------:R-:W-:Y:S01]  /*2510*/  FSETP.GT.AND P5, PT, R54, 8.50705917302346158658e+37, PT ;  /* 0x7e8000003600780b */ /* 0x000fe20003fa4000 */
[----:B------:R-:W-:Y:S01]  /*2520*/  @P2 FMUL R56, R56, 0.25 ;  /* 0x3e80000038382820 */ /* 0x000fe20000400000 */
[----:B------:R-:W-:Y:S01]  /*2530*/  FSEL R59, R14, 1, P2 ;  /* 0x3f8000000e3b7808 */ /* 0x000fe20001000000 */
[----:B------:R-:W1:Y:S01]  /*2540*/  MUFU.SQRT R84, R95 ;  /* 0x0000005f00547308 */ /* 0x000e620000002000 */
[----:B------:R-:W-:-:S05]  /*2550*/  FSETP.GEU.AND P2, PT, R54, 1.175494350822287508e-38, PT ;  /* 0x008000003600780b */ /* 0x000fca0003f4e000 */
[----:B------:R-:W-:Y:S01]  /*2560*/  @!P6 FMUL R56, R56, 16777216 ;  /* 0x4b8000003838e820 */ /* 0x000fe20000400000 */
[----:B------:R-:W-:Y:S01]  /*2570*/  @!P6 FMUL R59, R59, 16777216 ;  /* 0x4b8000003b3be820 */ /* 0x000fe20000400000 */
[----:B0-----:R-:W-:Y:S01]  /*2580*/  FSETP.GT.AND P6, PT, R58, 8.50705917302346158658e+37, PT ;  /* 0x7e8000003a00780b */ /* 0x001fe20003fc4000 */
[----:B------:R-:W0:Y:S01]  /*2590*/  MUFU.RCP R57, R57 ;  /* 0x0000003900397308 */ /* 0x000e220000001000 */
[----:B------:R-:W-:Y:S01]  /*25a0*/  FSEL R83, R14, 1, P5 ;  /* 0x3f8000000e537808 */ /* 0x000fe20002800000 */
[----:B------:R-:W-:Y:S01]  /*25b0*/  @P5 FMUL R54, R54, 0.25 ;  /* 0x3e80000036365820 */ /* 0x000fe20000400000 */
[----:B------:R-:W-:-:S03]  /*25c0*/  FSETP.GEU.AND P5, PT, R58, 1.175494350822287508e-38, PT ;  /* 0x008000003a00780b */ /* 0x000fc60003fae000 */
[----:B------:R-:W-:Y:S01]  /*25d0*/  @!P2 FMUL R54, R54, 16777216 ;  /* 0x4b8000003636a820 */ /* 0x000fe20000400000 */
[----:B------:R-:W-:Y:S01]  /*25e0*/  @!P2 FMUL R83, R83, 16777216 ;  /* 0x4b8000005353a820 */ /* 0x000fe20000400000 */
[----:B-1----:R-:W-:Y:S01]  /*25f0*/  FSETP.GT.AND P2, PT, R84, 8.50705917302346158658e+37, PT ;  /* 0x7e8000005400780b */ /* 0x002fe20003f44000 */
[----:B------:R-:W-:Y:S01]  /*2600*/  FMUL R63, R62, R55 ;  /* 0x000000373e3f7220 */ /* 0x000fe20000400000 */
[----:B------:R-:W-:Y:S02]  /*2610*/  FSEL R55, R14, 1, P6 ;  /* 0x3f8000000e377808 */ /* 0x000fe40003000000 */
[----:B------:R-:W-:Y:S01]  /*2620*/  @P6 FMUL R58, R58, 0.25 ;  /* 0x3e8000003a3a6820 */ /* 0x000fe20000400000 */
[----:B------:R-:W-:Y:S01]  /*2630*/  FSETP.GEU.AND P6, PT, R84, 1.175494350822287508e-38, PT ;  /* 0x008000005400780b */ /* 0x000fe20003fce000 */
[----:B------:R-:W1:Y:S01]  /*2640*/  MUFU.RCP R80, R80 ;  /* 0x0000005000507308 */ /* 0x000e620000001000 */
[----:B0-----:R-:W-:-:S04]  /*2650*/  FMUL R60, R57, R60 ;  /* 0x0000003c393c7220 */ /* 0x001fc80000400000 */
[----:B------:R-:W-:Y:S02]  /*2660*/  FMUL R62, R60, R61 ;  /* 0x0000003d3c3e7220 */ /* 0x000fe40000400000 */
[----:B------:R-:W-:Y:S01]  /*2670*/  @P2 FMUL R84, R84, 0.25 ;  /* 0x3e80000054542820 */ /* 0x000fe20000400000 */
[----:B------:R-:W0:Y:S01]  /*2680*/  LDC.64 R60, c[0x0][0x280] ;  /* 0x0000a000ff3c7b82 */ /* 0x000e220000000a00 */
[----:B------:R-:W-:-:S03]  /*2690*/  @!P5 FMUL R58, R58, 16777216 ;  /* 0x4b8000003a3ad820 */ /* 0x000fc60000400000 */
[----:B------:R-:W-:Y:S01]  /*26a0*/  @!P6 FMUL R84, R84, 16777216 ;  /* 0x4b8000005454e820 */ /* 0x000fe20000400000 */
[----:B------:R-:W2:Y:S01]  /*26b0*/  MUFU.RCP R54, R54 ;  /* 0x0000003600367308 */ /* 0x000ea20000001000 */
[----:B-1----:R-:W-:-:S07]  /*26c0*/  FMUL R81, R80, R81 ;  /* 0x0000005150517220 */ /* 0x002fce0000400000 */
[----:B------:R-:W1:Y:S01]  /*26d0*/  MUFU.RCP R86, R58 ;  /* 0x0000003a00567308 */ /* 0x000e620000001000 */
[----:B------:R-:W-:Y:S01]  /*26e0*/  FMUL R80, R81, R52 ;  /* 0x0000003451507220 */ /* 0x000fe20000400000 */
[----:B------:R-:W-:-:S06]  /*26f0*/  FSEL R52, R14, 1, P2 ;  /* 0x3f8000000e347808 */ /* 0x000fcc0001000000 */
[----:B------:R-:W0:Y:S01]  /*2700*/  MUFU.RCP R85, R84 ;  /* 0x0000005400557308 */ /* 0x000e220000001000 */
[----:B------:R-:W-:Y:S01]  /*2710*/  @!P5 FMUL R55, R55, 16777216 ;  /* 0x4b8000003737d820 */ /* 0x000fe20000400000 */
[----:B------:R-:W-:Y:S01]  /*2720*/  @!P6 FMUL R52, R52, 16777216 ;  /* 0x4b8000003434e820 */ /* 0x000fe20000400000 */
[----:B------:R-:W-:-:S05]  /*2730*/  FMUL R82, R82, R53 ;  /* 0x0000003552527220 */ /* 0x000fca0000400000 */
[----:B------:R-:W0:Y:S01]  /*2740*/  MUFU.RCP R56, R56 ;  /* 0x0000003800387308 */ /* 0x000e220000001000 */
[----:B--2---:R-:W-:Y:S01]  /*2750*/  FMUL R83, R54, R83 ;  /* 0x0000005336537220 */ /* 0x004fe20000400000 */
[----:B-1----:R-:W-:Y:S01]  /*2760*/  FMUL R86, R86, R55 ;  /* 0x0000003756567220 */ /* 0x002fe20000400000 */
[----:B------:R-:W-:Y:S01]  /*2770*/  CS2R R54, SRZ ;  /* 0x0000000000367805 */ /* 0x000fe2000001ff00 */
[----:B0-----:R-:W-:-:S04]  /*2780*/  IMAD.WIDE R60, R116, 0x4, R60 ;  /* 0x00000004743c7825 */ /* 0x001fc800078e023c */
[----:B------:R-:W-:Y:S01]  /*2790*/  FMUL R85, R85, R52 ;  /* 0x0000003455557220 */ /* 0x000fe20000400000 */
[----:B------:R-:W-:-:S06]  /*27a0*/  CS2R R52, SRZ ;  /* 0x0000000000347805 */ /* 0x000fcc000001ff00 */
[----:B------:R-:W2:Y:S01]  /*27b0*/  @!P3 LDG.E.EL.128 R52, desc[UR4][R60.64+-0x80] ;  /* 0xffff80043c34b981 */ /* 0x000ea2000c2e1d00 */
[----:B------:R-:W-:Y:S01]  /*27c0*/  FMUL R81, R56, R59 ;  /* 0x0000003b38517220 */ /* 0x000fe20000400000 */
[----:B------:R-:W-:Y:S02]  /*27d0*/  CS2R R56, SRZ ;  /* 0x0000000000387805 */ /* 0x000fe4000001ff00 */
[----:B------:R-:W-:-:S06]  /*27e0*/  CS2R R58, SRZ ;  /* 0x00000000003a7805 */ /* 0x000fcc000001ff00 */
[----:B------:R0:W2:Y:S01]  /*27f0*/  @!P3 LDG.E.EL.128 R56, desc[UR4][R60.64+-0x80] ;  /* 0xffff80043c38b981 */ /* 0x0000a2000c2e1d00 */
[----:B------:R-:W-:-:S05]  /*2800*/  SEL R12, R12, RZ, P4 ;  /* 0x000000ff0c0c7207 */ /* 0x000fca0002000000 */
[----:B------:R-:W-:-:S04]  /*2810*/  FADD R12, R12, 9.9999997473787516356e-06 ;  /* 0x3727c5ac0c0c7421 */ /* 0x000fc80000000000 */
[----:B------:R-:W1:Y:S01]  /*2820*/  MUFU.SQRT R87, R12 ;  /* 0x0000000c00577308 */ /* 0x000e620000002000 */
[----:B------:R-:W-:-:S05]  /*2830*/  SEL R13, R13, RZ, P4 ;  /* 0x000000ff0d0d7207 */ /* 0x000fca0002000000 */
[----:B------:R-:W-:-:S06]  /*2840*/  FADD R84, R13, 9.9999997473787516356e-06 ;  /* 0x3727c5ac0d547421 */ /* 0x000fcc0000000000 */
[----:B------:R-:W5:Y:S01]  /*2850*/  MUFU.SQRT R84, R84 ;  /* 0x0000005400547308 */ /* 0x000f620000002000 */
[C---:B-1----:R-:W-:Y:S02]  /*2860*/  FSETP.GT.AND P2, PT, R87.reuse, 8.50705917302346158658e+37, PT ;  /* 0x7e8000005700780b */ /* 0x042fe40003f44000 */
[----:B------:R-:W-:Y:S02]  /*2870*/  FSETP.GEU.AND P6, PT, R87, 1.175494350822287508e-38, PT ;  /* 0x008000005700780b */ /* 0x000fe40003fce000 */
[----:B------:R-:W-:Y:S02]  /*2880*/  SEL R97, R97, RZ, P4 ;  /* 0x000000ff61617207 */ /* 0x000fe40002000000 */
[----:B0-----:R-:W-:-:S07]  /*2890*/  FSEL R60, R14, 1, P2 ;  /* 0x3f8000000e3c7808 */ /* 0x001fce0001000000 */
[----:B------:R-:W-:Y:S01]  /*28a0*/  @P2 FMUL R87, R87, 0.25 ;  /* 0x3e80000057572820 */ /* 0x000fe20000400000 */
[----:B-----5:R-:W-:-:S03]  /*28b0*/  FSETP.GT.AND P5, PT, R84, 8.50705917302346158658e+37, PT ;  /* 0x7e8000005400780b */ /* 0x020fc60003fa4000 */
[----:B------:R-:W-:Y:S01]  /*28c0*/  @!P6 FMUL R87, R87, 16777216 ;  /* 0x4b8000005757e820 */ /* 0x000fe20000400000 */
[----:B------:R-:W-:Y:S01]  /*28d0*/  FSETP.GEU.AND P2, PT, R84, 1.175494350822287508e-38, PT ;  /* 0x008000005400780b */ /* 0x000fe20003f4e000 */
[----:B------:R-:W-:Y:S02]  /*28e0*/  FADD R97, R97, 9.9999997473787516356e-06 ;  /* 0x3727c5ac61617421 */ /* 0x000fe40000000000 */
[----:B------:R-:W0:Y:S01]  /*28f0*/  MUFU.RCP R13, R87 ;  /* 0x00000057000d7308 */ /* 0x000e220000001000 */
[----:B------:R-:W-:Y:S01]  /*2900*/  SEL R96, R96, RZ, P4 ;  /* 0x000000ff60607207 */ /* 0x000fe20002000000 */
[----:B------:R-:W-:-:S06]  /*2910*/  @!P6 FMUL R60, R60, 16777216 ;  /* 0x4b8000003c3ce820 */ /* 0x000fcc0000400000 */
[----:B------:R-:W1:Y:S01]  /*2920*/  MUFU.SQRT R12, R97 ;  /* 0x00000061000c7308 */ /* 0x000e620000002000 */
[----:B------:R-:W-:Y:S01]  /*2930*/  @P5 FMUL R84, R84, 0.25 ;  /* 0x3e80000054545820 */ /* 0x000fe20000400000 */
[----:B------:R-:W-:Y:S01]  /*2940*/  FADD R96, R96, 9.9999997473787516356e-06 ;  /* 0x3727c5ac60607421 */ /* 0x000fe20000000000 */
[----:B------:R-:W-:Y:S02]  /*2950*/  SEL R98, R98, RZ, P4 ;  /* 0x000000ff62627207 */ /* 0x000fe40002000000 */
[----:B------:R-:W-:Y:S01]  /*2960*/  @!P2 FMUL R84, R84, 16777216 ;  /* 0x4b8000005454a820 */ /* 0x000fe20000400000 */
[----:B0-----:R-:W-:-:S03]  /*2970*/  FMUL R13, R13, R60 ;  /* 0x0000003c0d0d7220 */ /* 0x001fc60000400000 */
[----:B------:R-:W0:Y:S01]  /*2980*/  MUFU.RCP R61, R84 ;  /* 0x00000054003d7308 */ /* 0x000e220000001000 */
[----:B------:R-:W-:Y:S01]  /*2990*/  FADD R98, R98, 9.9999997473787516356e-06 ;  /* 0x3727c5ac62627421 */ /* 0x000fe20000000000 */
[----:B------:R-:W-:Y:S01]  /*29a0*/  FMUL R131, R86, R131 ;  /* 0x0000008356837220 */ /* 0x000fe20000400000 */
[----:B------:R-:W-:-:S05]  /*29b0*/  SEL R99, R99, RZ, P4 ;  /* 0x000000ff63637207 */ /* 0x000fca0002000000 */
[----:B------:R-:W5:Y:S01]  /*29c0*/  MUFU.SQRT R60, R96 ;  /* 0x00000060003c7308 */ /* 0x000f620000002000 */
[----:B-1----:R-:W-:Y:S02]  /*29d0*/  FSETP.GT.AND P6, PT, R12, 8.50705917302346158658e+37, PT ;  /* 0x7e8000000c00780b */ /* 0x002fe40003fc4000 */
[----:B------:R-:W-:Y:S02]  /*29e0*/  FSEL R88, R14, 1, P5 ;  /* 0x3f8000000e587808 */ /* 0x000fe40002800000 */
[----:B------:R-:W-:-:S03]  /*29f0*/  FSETP.GEU.AND P5, PT, R12, 1.175494350822287508e-38, PT ;  /* 0x008000000c00780b */ /* 0x000fc60003fae000 */
[----:B------:R-:W1:Y:S01]  /*2a00*/  MUFU.SQRT R86, R98 ;  /* 0x0000006200567308 */ /* 0x000e620000002000 */
[----:B------:R-:W-:Y:S01]  /*2a10*/  @!P2 FMUL R88, R88, 16777216 ;  /* 0x4b8000005858a820 */ /* 0x000fe20000400000 */
[----:B------:R-:W-:Y:S01]  /*2a20*/  FADD R99, R99, 9.9999997473787516356e-06 ;  /* 0x3727c5ac63637421 */ /* 0x000fe20000000000 */
[----:B------:R-:W-:Y:S01]  /*2a30*/  SEL R109, R109, RZ, P4 ;  /* 0x000000ff6d6d7207 */ /* 0x000fe20002000000 */
[----:B------:R-:W-:Y:S01]  /*2a40*/  FMUL R13, R13, R128 ;  /* 0x000000800d0d7220 */ /* 0x000fe20000400000 */
[----:B0-----:R-:W-:Y:S01]  /*2a50*/  FMUL R88, R61, R88 ;  /* 0x000000583d587220 */ /* 0x001fe20000400000 */
[----:B------:R-:W-:Y:S01]  /*2a60*/  FSEL R61, R14, 1, P6 ;  /* 0x3f8000000e3d7808 */ /* 0x000fe20003000000 */
[----:B------:R-:W-:Y:S01]  /*2a70*/  @P6 FMUL R12, R12, 0.25 ;  /* 0x3e8000000c0c6820 */ /* 0x000fe20000400000 */
[C---:B-----5:R-:W-:Y:S01]  /*2a80*/  FSETP.GT.AND P2, PT, R60.reuse, 8.50705917302346158658e+37, PT ;  /* 0x7e8000003c00780b */ /* 0x060fe20003f44000 */
[----:B------:R-:W0:Y:S01]  /*2a90*/  MUFU.SQRT R99, R99 ;  /* 0x0000006300637308 */ /* 0x000e220000002000 */
[----:B------:R-:W-:Y:S01]  /*2aa0*/  FSETP.GEU.AND P6, PT, R60, 1.175494350822287508e-38, PT ;  /* 0x008000003c00780b */ /* 0x000fe20003fce000 */
[----:B------:R-:W-:Y:S01]  /*2ab0*/  @!P5 FMUL R12, R12, 16777216 ;  /* 0x4b8000000c0cd820 */ /* 0x000fe20000400000 */
[----:B------:R-:W-:Y:S01]  /*2ac0*/  @!P5 FMUL R61, R61, 16777216 ;  /* 0x4b8000003d3dd820 */ /* 0x000fe20000400000 */
[----:B------:R-:W-:-:S02]  /*2ad0*/  SEL R100, R100, RZ, P4 ;  /* 0x000000ff64647207 */ /* 0x000fc40002000000 */
[----:B------:R-:W-:Y:S02]  /*2ae0*/  SEL R105, R105, RZ, P4 ;  /* 0x000000ff69697207 */ /* 0x000fe40002000000 */
[----:B------:R-:W-:Y:S02]  /*2af0*/  SEL R7, R7, RZ, P4 ;  /* 0x000000ff07077207 */ /* 0x000fe40002000000 */
[----:B------:R-:W-:Y:S01]  /*2b00*/  SEL R4, R4, RZ, P4 ;  /* 0x000000ff04047207 */ /* 0x000fe20002000000 */
[----:B------:R-:W-:Y:S01]  /*2b10*/  FMUL R126, R81, R126 ;  /* 0x0000007e517e7220 */ /* 0x000fe20000400000 */
[----:B-1----:R-:W-:Y:S01]  /*2b20*/  FSETP.GT.AND P5, PT, R86, 8.50705917302346158658e+37, PT ;  /* 0x7e8000005600780b */ /* 0x002fe20003fa4000 */
[----:B------:R-:W-:Y:S01]  /*2b30*/  @P2 FMUL R60, R60, 0.25 ;  /* 0x3e8000003c3c2820 */ /* 0x000fe20000400000 */
[----:B------:R-:W-:Y:S02]  /*2b40*/  FSEL R87, R14, 1, P2 ;  /* 0x3f8000000e577808 */ /* 0x000fe40001000000 */
[----:B------:R-:W-:Y:S01]  /*2b50*/  SEL R20, R20, RZ, !P1 ;  /* 0x000000ff14147207 */ /* 0x000fe20004800000 */
[----:B------:R-:W-:Y:S01]  /*2b60*/  @!P6 FMUL R60, R60, 16777216 ;  /* 0x4b8000003c3ce820 */ /* 0x000fe20000400000 */
[----:B0-----:R-:W-:Y:S01]  /*2b70*/  FSETP.GT.AND P2, PT, R99, 8.50705917302346158658e+37, PT ;  /* 0x7e8000006300780b */ /* 0x001fe20003f44000 */
[----:B------:R-:W-:Y:S01]  /*2b80*/  @!P6 FMUL R87, R87, 16777216 ;  /* 0x4b8000005757e820 */ /* 0x000fe20000400000 */
[----:B------:R-:W-:-:S02]  /*2b90*/  FSETP.GEU.AND P6, PT, R86, 1.175494350822287508e-38, PT ;  /* 0x008000005600780b */ /* 0x000fc40003fce000 */
[----:B------:R-:W-:Y:S02]  /*2ba0*/  SEL R9, R9, RZ, !P1 ;  /* 0x000000ff09097207 */ /* 0x000fe40004800000 */
[----:B------:R-:W-:Y:S01]  /*2bb0*/  SEL R10, R10, RZ, !P1 ;  /* 0x000000ff0a0a7207 */ /* 0x000fe20004800000 */
[----:B------:R-:W-:Y:S01]  /*2bc0*/  @P5 FMUL R86, R86, 0.25 ;  /* 0x3e80000056565820 */ /* 0x000fe20000400000 */
[----:B------:R-:W-:Y:S02]  /*2bd0*/  FSEL R84, R14, 1, P5 ;  /* 0x3f8000000e547808 */ /* 0x000fe40002800000 */
[----:B------:R-:W-:Y:S02]  /*2be0*/  SEL R11, R11, RZ, !P1 ;  /* 0x000000ff0b0b7207 */ /* 0x000fe40004800000 */
[----:B------:R-:W-:Y:S01]  /*2bf0*/  SEL R24, R24, RZ, !P1 ;  /* 0x000000ff18187207 */ /* 0x000fe20004800000 */
[----:B------:R-:W-:Y:S01]  /*2c00*/  FMUL R110, R83, R110 ;  /* 0x0000006e536e7220 */ /* 0x000fe20000400000 */
[C---:B------:R-:W-:Y:S01]  /*2c10*/  FSETP.GEU.AND P5, PT, R99.reuse, 1.175494350822287508e-38, PT ;  /* 0x008000006300780b */ /* 0x040fe20003fae000 */
[----:B------:R-:W-:Y:S01]  /*2c20*/  @P2 FMUL R99, R99, 0.25 ;  /* 0x3e80000063632820 */ /* 0x000fe20000400000 */
[----:B------:R-:W-:Y:S01]  /*2c30*/  @!P6 FMUL R86, R86, 16777216 ;  /* 0x4b8000005656e820 */ /* 0x000fe20000400000 */
[----:B------:R-:W0:Y:S01]  /*2c40*/  MUFU.RCP R12, R12 ;  /* 0x0000000c000c7308 */ /* 0x000e220000001000 */
[----:B------:R-:W-:Y:S01]  /*2c50*/  SEL R17, R17, RZ, !P1 ;  /* 0x000000ff11117207 */ /* 0x000fe20004800000 */
[----:B------:R-:W-:Y:S01]  /*2c60*/  FMUL R85, R85, R130 ;  /* 0x0000008255557220 */ /* 0x000fe20000400000 */
[----:B------:R-:W-:Y:S01]  /*2c70*/  SEL R27, R27, RZ, !P1 ;  /* 0x000000ff1b1b7207 */ /* 0x000fe20004800000 */
[----:B------:R-:W-:Y:S01]  /*2c80*/  IMAD R119, R119, 0x1210, RZ ;  /* 0x0000121077777824 */ /* 0x000fe200078e02ff */
[----:B------:R-:W-:Y:S01]  /*2c90*/  SEL R36, R36, RZ, !P0 ;  /* 0x000000ff24247207 */ /* 0x000fe20004000000 */
[----:B------:R-:W-:Y:S01]  /*2ca0*/  IMAD.SHL.U32 R117, R117, 0x10, RZ ;  /* 0x0000001075757824 */ /* 0x000fe200078e00ff */
[----:B------:R-:W-:Y:S01]  /*2cb0*/  SEL R29, R29, RZ, !P0 ;  /* 0x000000ff1d1d7207 */ /* 0x000fe20004000000 */
[----:B------:R-:W-:Y:S01]  /*2cc0*/  IMAD.SHL.U32 R121, R121, 0x10, RZ ;  /* 0x0000001079797824 */ /* 0x000fe200078e00ff */
[----:B------:R-:W-:Y:S01]  /*2cd0*/  SEL R30, R30, RZ, !P0 ;  /* 0x000000ff1e1e7207 */ /* 0x000fe20004000000 */
[----:B------:R-:W-:Y:S01]  /*2ce0*/  @!P5 FMUL R99, R99, 16777216 ;  /* 0x4b8000006363d820 */ /* 0x000fe20000400000 */
[----:B------:R-:W1:Y:S01]  /*2cf0*/  MUFU.RCP R60, R60 ;  /* 0x0000003c003c7308 */ /* 0x000e620000001000 */
[----:B------:R-:W-:Y:S01]  /*2d00*/  FMUL R127, R88, R127 ;  /* 0x0000007f587f7220 */ /* 0x000fe20000400000 */
[----:B------:R-:W-:Y:S01]  /*2d10*/  FSEL R88, R14, 1, P2 ;  /* 0x3f8000000e587808 */ /* 0x000fe20001000000 */
[----:B------:R-:W-:Y:S01]  /*2d20*/  IMAD.SHL.U32 R123, R123, 0x10, RZ ;  /* 0x000000107b7b7824 */ /* 0x000fe200078e00ff */
[----:B------:R-:W-:Y:S01]  /*2d30*/  SEL R31, R31, RZ, !P0 ;  /* 0x000000ff1f1f7207 */ /* 0x000fe20004000000 */
[----:B------:R-:W5:Y:S03]  /*2d40*/  LDC.64 R96, c[0x0][0x298] ;  /* 0x0000a600ff607b82 */ /* 0x000f660000000a00 */
[----:B------:R-:W3:Y:S08]  /*2d50*/  MUFU.RCP R99, R99 ;  /* 0x0000006300637308 */ /* 0x000ef00000001000 */
[----:B------:R-:W4:Y:S01]  /*2d60*/  MUFU.RCP R89, R86 ;  /* 0x0000005600597308 */ /* 0x000f220000001000 */
[----:B------:R-:W-:Y:S01]  /*2d70*/  @!P5 FMUL R88, R88, 16777216 ;  /* 0x4b8000005858d820 */ /* 0x000fe20000400000 */
[----:B------:R-:W-:Y:S01]  /*2d80*/  @!P6 FMUL R84, R84, 16777216 ;  /* 0x4b8000005454e820 */ /* 0x000fe20000400000 */
[----:B0-----:R-:W-:Y:S01]  /*2d90*/  FMUL R92, R12, R61 ;  /* 0x0000003d0c5c7220 */ /* 0x001fe20000400000 */
[----:B-1----:R-:W-:Y:S01]  /*2da0*/  FMUL R90, R60, R87 ;  /* 0x000000573c5a7220 */ /* 0x002fe20000400000 */
[----:B------:R-:W-:Y:S01]  /*2db0*/  SEL R60, R101, RZ, P4 ;  /* 0x000000ff653c7207 */ /* 0x000fe20002000000 */
[----:B---3--:R-:W-:Y:S01]  /*2dc0*/  FMUL R61, R99, R88 ;  /* 0x00000058633d7220 */ /* 0x008fe20000400000 */
[----:B------:R-:W-:-:S02]  /*2dd0*/  SEL R12, R6, RZ, P4 ;  /* 0x000000ff060c7207 */ /* 0x000fc40002000000 */
[----:B------:R-:W-:Y:S01]  /*2de0*/  FSETP.GTU.AND P5, PT, R103, RZ, PT ;  /* 0x000000ff6700720b */ /* 0x000fe20003fac000 */
[----:B------:R-:W-:Y:S01]  /*2df0*/  FMUL R124, R61, R124 ;  /* 0x0000007c3d7c7220 */ /* 0x000fe20000400000 */
[----:B------:R-:W-:Y:S01]  /*2e00*/  SEL R61, R108, RZ, P4 ;  /* 0x000000ff6c3d7207 */ /* 0x000fe20002000000 */
[----:B----4-:R-:W-:Y:S01]  /*2e10*/  FMUL R84, R89, R84 ;  /* 0x0000005459547220 */ /* 0x010fe20000400000 */
[----:B------:R-:W-:Y:S01]  /*2e20*/  SEL R89, R106, RZ, P4 ;  /* 0x000000ff6a597207 */ /* 0x000fe20002000000 */
[----:B------:R-:W-:Y:S01]  /*2e30*/  FFMA R127, R60, R127, R109 ;  /* 0x0000007f3c7f7223 */ /* 0x000fe2000000006d */
[----:B------:R-:W-:Y:S01]  /*2e40*/  FSETP.GTU.AND P2, PT, R102, RZ, PT ;  /* 0x000000ff6600720b */ /* 0x000fe20003f4c000 */
[----:B------:R-:W-:Y:S01]  /*2e50*/  FMUL R125, R84, R125 ;  /* 0x0000007d547d7220 */ /* 0x000fe20000400000 */
[----:B------:R-:W-:Y:S01]  /*2e60*/  SEL R84, R107, RZ, P4 ;  /* 0x000000ff6b547207 */ /* 0x000fe20002000000 */
[----:B------:R-:W-:Y:S01]  /*2e70*/  FFMA R61, R100, R13, R61 ;  /* 0x0000000d643d7223 */ /* 0x000fe2000000003d */
[----:B------:R-:W-:Y:S01]  /*2e80*/  SEL R6, R5, RZ, P4 ;  /* 0x000000ff05067207 */ /* 0x000fe20002000000 */
[----:B------:R-:W-:Y:S01]  /*2e90*/  FFMA R125, R89, R125, R12 ;  /* 0x0000007d597d7223 */ /* 0x000fe2000000000c */
[----:B------:R-:W-:Y:S01]  /*2ea0*/  FSETP.GTU.AND P6, PT, R127, RZ, PT ;  /* 0x000000ff7f00720b */ /* 0x000fe20003fcc000 */
[----:B------:R-:W-:Y:S01]  /*2eb0*/  FMUL R129, R92, R129 ;  /* 0x000000815c817220 */ /* 0x000fe20000400000 */
[----:B------:R-:W-:Y:S01]  /*2ec0*/  FSEL R12, R103, RZ, P5 ;  /* 0x000000ff670c7208 */ /* 0x000fe20002800000 */
[----:B------:R-:W-:Y:S01]  /*2ed0*/  FFMA R7, R84, R124, R7 ;  /* 0x0000007c54077223 */ /* 0x000fe20000000007 */
[----:B------:R-:W-:Y:S01]  /*2ee0*/  FSEL R13, R102, RZ, P2 ;  /* 0x000000ff660d7208 */ /* 0x000fe20001000000 */
[----:B------:R-:W-:Y:S01]  /*2ef0*/  FFMA R6, R105, R129, R6 ;  /* 0x0000008169067223 */ /* 0x000fe20000000006 */
[----:B------:R-:W-:Y:S01]  /*2f00*/  FSEL R60, R127, RZ, P6 ;  /* 0x000000ff7f3c7208 */ /* 0x000fe20003000000 */
[----:B------:R-:W-:Y:S01]  /*2f10*/  FMUL R111, R90, R111 ;  /* 0x0000006f5a6f7220 */ /* 0x000fe20000400000 */
[----:B------:R-:W-:Y:S01]  /*2f20*/  FSETP.GTU.AND P5, PT, R61, RZ, PT ;  /* 0x000000ff3d00720b */ /* 0x000fe20003fac000 */
[----:B------:R-:W0:Y:S01]  /*2f30*/  LDC.64 R100, c[0x0][0x2f0] ;  /* 0x0000bc00ff647b82 */ /* 0x000e220000000a00 */
[----:B------:R-:W-:-:S02]  /*2f40*/  FSETP.GEU.AND P2, PT, R12, 6, PT ;  /* 0x40c000000c00780b */ /* 0x000fc40003f4e000 */
[----:B------:R-:W-:Y:S02]  /*2f50*/  FSETP.GEU.AND P6, PT, R13, 6, PT ;  /* 0x40c000000d00780b */ /* 0x000fe40003fce000 */
[----:B------:R-:W-:Y:S02]  /*2f60*/  SEL R87, R104, RZ, P4 ;  /* 0x000000ff68577207 */ /* 0x000fe40002000000 */
[----:B------:R-:W-:Y:S01]  /*2f70*/  FSEL R61, R61, RZ, P5 ;  /* 0x000000ff3d3d7208 */ /* 0x000fe20002800000 */
[----:B------:R-:W1:Y:S01]  /*2f80*/  LDC.64 R98, c[0x0][0x2f8] ;  /* 0x0000be00ff627b82 */ /* 0x000e620000000a00 */
[----:B------:R-:W-:Y:S02]  /*2f90*/  SEL R86, RZ, 0x1, P2 ;  /* 0x00000001ff567807 */ /* 0x000fe40001000000 */
[----:B------:R-:W-:Y:S02]  /*2fa0*/  SEL R89, RZ, 0x1fffe, P6 ;  /* 0x0001fffeff597807 */ /* 0x000fe40003000000 */
[----:B------:R-:W-:-:S02]  /*2fb0*/  FSETP.GTU.AND P5, PT, R6, RZ, PT ;  /* 0x000000ff0600720b */ /* 0x000fc40003fac000 */
[----:B------:R-:W-:Y:S01]  /*2fc0*/  FSETP.GTU.AND P2, PT, R7, RZ, PT ;  /* 0x000000ff0700720b */ /* 0x000fe20003f4c000 */
[----:B------:R-:W-:Y:S01]  /*2fd0*/  FFMA R111, R87, R111, R4 ;  /* 0x0000006f576f7223 */ /* 0x000fe20000000004 */
[----:B------:R-:W-:Y:S01]  /*2fe0*/  FSEL R6, R6, RZ, P5 ;  /* 0x000000ff06067208 */ /* 0x000fe20002800000 */
[----:B------:R-:W-:Y:S01]  /*2ff0*/  IMAD.IADD R86, R86, 0x1, R89 ;  /* 0x0000000156567824 */ /* 0x000fe200078e0259 */
[----:B------:R-:W-:Y:S02]  /*3000*/  FSEL R4, R7, RZ, P2 ;  /* 0x000000ff07047208 */ /* 0x000fe40001000000 */
[----:B------:R-:W-:Y:S02]  /*3010*/  FSETP.GTU.AND P6, PT, R125, RZ, PT ;  /* 0x000000ff7d00720b */ /* 0x000fe40003fcc000 */
[----:B------:R-:W-:Y:S02]  /*3020*/  FSETP.GEU.AND P5, PT, R60, 6, PT ;  /* 0x40c000003c00780b */ /* 0x000fe40003fae000 */
[----:B------:R-:W-:-:S02]  /*3030*/  FSETP.GEU.AND P2, PT, R61, 6, PT ;  /* 0x40c000003d00780b */ /* 0x000fc40003f4e000 */
[----:B------:R-:W-:Y:S02]  /*3040*/  FSEL R5, R125, RZ, P6 ;  /* 0x000000ff7d057208 */ /* 0x000fe40003000000 */
[----:B------:R-:W-:Y:S02]  /*3050*/  SEL R84, RZ, 0x4, P5 ;  /* 0x00000004ff547807 */ /* 0x000fe40002800000 */
[----:B------:R-:W-:Y:S02]  /*3060*/  SEL R87, RZ, 0x7fff8, P2 ;  /* 0x0007fff8ff577807 */ /* 0x000fe40001000000 */
[----:B------:R-:W-:Y:S02]  /*3070*/  LOP3.LUT R86, R86, 0x3, RZ, 0xc0, !PT ;  /* 0x0000000356567812 */ /* 0x000fe400078ec0ff */
[----:B------:R-:W-:Y:S02]  /*3080*/  FSETP.GEU.AND P2, PT, R5, 6, PT ;  /* 0x40c000000500780b */ /* 0x000fe40003f4e000 */
[----:B------:R-:W-:-:S02]  /*3090*/  FSETP.GEU.AND P5, PT, R4, 6, PT ;  /* 0x40c000000400780b */ /* 0x000fc40003fae000 */
[----:B------:R-:W-:Y:S02]  /*30a0*/  IADD3 R81, R86, R87, R84 ;  /* 0x0000005756517210 */ /* 0x000fe40007ffe054 */
[----:B------:R-:W-:Y:S02]  /*30b0*/  FSETP.GTU.AND P6, PT, R111, RZ, PT ;  /* 0x000000ff6f00720b */ /* 0x000fe40003fcc000 */
[----:B------:R-:W-:Y:S02]  /*30c0*/  SEL R87, R8, RZ, !P1 ;  /* 0x000000ff08577207 */ /* 0x000fe40004800000 */
[----:B------:R-:W-:Y:S02]  /*30d0*/  SEL R91, RZ, 0x1fffe, P2 ;  /* 0x0001fffeff5b7807 */ /* 0x000fe40001000000 */
[----:B------:R-:W-:Y:S02]  /*30e0*/  SEL R88, RZ, 0x1, P5 ;  /* 0x00000001ff587807 */ /* 0x000fe40002800000 */
[----:B------:R-:W-:Y:S01]  /*30f0*/  SEL R8, R21, RZ, !P1 ;  /* 0x000000ff15087207 */ /* 0x000fe20004800000 */
[----:B------:R-:W-:Y:S01]  /*3100*/  FFMA R80, R87, R80, R20 ;  /* 0x0000005057507223 */ /* 0x000fe20000000014 */
[----:B------:R-:W-:-:S02]  /*3110*/  FSEL R7, R111, RZ, P6 ;  /* 0x000000ff6f077208 */ /* 0x000fc40003000000 */
[----:B------:R-:W-:Y:S01]  /*3120*/  FSETP.GEU.AND P2, PT, R6, 6, PT ;  /* 0x40c000000600780b */ /* 0x000fe20003f4e000 */
[----:B------:R-:W-:Y:S01]  /*3130*/  IMAD.IADD R91, R88, 0x1, R91 ;  /* 0x00000001585b7824 */ /* 0x000fe200078e025b */
[----:B------:R-:W-:Y:S01]  /*3140*/  FSETP.GEU.AND P6, PT, R7, 6, PT ;  /* 0x40c000000700780b */ /* 0x000fe20003fce000 */
[----:B------:R-:W-:Y:S01]  /*3150*/  FFMA R82, R9, R82, R8 ;  /* 0x0000005209527223 */ /* 0x000fe20000000008 */
[----:B------:R-:W-:Y:S02]  /*3160*/  SEL R88, RZ, 0x4, P2 ;  /* 0x00000004ff587807 */ /* 0x000fe40001000000 */
[----:B------:R-:W-:Y:S02]  /*3170*/  FSETP.GTU.AND P2, PT, R80, RZ, PT ;  /* 0x000000ff5000720b */ /* 0x000fe40003f4c000 */
[----:B------:R-:W-:Y:S02]  /*3180*/  SEL R89, RZ, 0x7fff8, P6 ;  /* 0x0007fff8ff597807 */ /* 0x000fe40003000000 */
[----:B------:R-:W-:-:S02]  /*3190*/  SEL R87, R22, RZ, !P1 ;  /* 0x000000ff16577207 */ /* 0x000fc40004800000 */
[----:B------:R-:W-:Y:S02]  /*31a0*/  FSETP.GTU.AND P6, PT, R82, RZ, PT ;  /* 0x000000ff5200720b */ /* 0x000fe40003fcc000 */
[----:B------:R-:W-:Y:S02]  /*31b0*/  FSEL R8, R80, RZ, P2 ;  /* 0x000000ff50087208 */ /* 0x000fe40001000000 */
[----:B------:R-:W-:Y:S01]  /*31c0*/  SEL R20, R23, RZ, !P1 ;  /* 0x000000ff17147207 */ /* 0x000fe20004800000 */
[----:B------:R-:W-:Y:S01]  /*31d0*/  FFMA R63, R10, R63, R87 ;  /* 0x0000003f0a3f7223 */ /* 0x000fe20000000057 */
[----:B------:R-:W-:Y:S02]  /*31e0*/  FSEL R9, R82, RZ, P6 ;  /* 0x000000ff52097208 */ /* 0x000fe40003000000 */
[----:B------:R-:W-:Y:S01]  /*31f0*/  FSETP.GEU.AND P6, PT, R8, 6, PT ;  /* 0x40c000000800780b */ /* 0x000fe20003fce000 */
[----:B------:R-:W-:Y:S01]  /*3200*/  FFMA R62, R11, R62, R20 ;  /* 0x0000003e0b3e7223 */ /* 0x000fe20000000014 */
[----:B------:R-:W-:-:S02]  /*3210*/  FSETP.GEU.AND P2, PT, R9, 6, PT ;  /* 0x40c000000900780b */ /* 0x000fc40003f4e000 */
[----:B------:R-:W-:Y:S02]  /*3220*/  SEL R11, RZ, 0x1, P6 ;  /* 0x00000001ff0b7807 */ /* 0x000fe40003000000 */
[----:B------:R-:W-:Y:S02]  /*3230*/  FSETP.GTU.AND P6, PT, R63, RZ, PT ;  /* 0x000000ff3f00720b */ /* 0x000fe40003fcc000 */
[----:B------:R-:W-:Y:S02]  /*3240*/  SEL R21, R16, RZ, !P1 ;  /* 0x000000ff10157207 */ /* 0x000fe40004800000 */
[----:B------:R-:W-:Y:S02]  /*3250*/  SEL R84, R18, RZ, !P1 ;  /* 0x000000ff12547207 */ /* 0x000fe40004800000 */
[----:B------:R-:W-:Y:S02]  /*3260*/  SEL R18, R25, RZ, !P1 ;  /* 0x000000ff19127207 */ /* 0x000fe40004800000 */
[----:B------:R-:W-:-:S02]  /*3270*/  SEL R16, RZ, 0x1fffe, P2 ;  /* 0x0001fffeff107807 */ /* 0x000fc40001000000 */
[----:B------:R-:W-:Y:S01]  /*3280*/  FSEL R10, R63, RZ, P6 ;  /* 0x000000ff3f0a7208 */ /* 0x000fe20003000000 */
[----:B------:R-:W-:Y:S01]  /*3290*/  FFMA R126, R21, R126, R24 ;  /* 0x0000007e157e7223 */ /* 0x000fe20000000018 */
[----:B------:R-:W-:Y:S01]  /*32a0*/  FSETP.GTU.AND P2, PT, R62, RZ, PT ;  /* 0x000000ff3e00720b */ /* 0x000fe20003f4c000 */
[----:B------:R-:W-:Y:S01]  /*32b0*/  FFMA R110, R17, R110, R18 ;  /* 0x0000006e116e7223 */ /* 0x000fe20000000012 */
[----:B------:R-:W-:Y:S01]  /*32c0*/  FSETP.GEU.AND P6, PT, R10, 6, PT ;  /* 0x40c000000a00780b */ /* 0x000fe20003fce000 */
[----:B------:R-:W-:Y:S01]  /*32d0*/  IMAD.IADD R20, R11, 0x1, R16 ;  /* 0x000000010b147824 */ /* 0x000fe200078e0210 */
[----:B------:R-:W-:Y:S02]  /*32e0*/  FSEL R11, R62, RZ, P2 ;  /* 0x000000ff3e0b7208 */ /* 0x000fe40001000000 */
[----:B------:R-:W-:Y:S02]  /*32f0*/  FSETP.GTU.AND P2, PT, R126, RZ, PT ;  /* 0x000000ff7e00720b */ /* 0x000fe40003f4c000 */
[----:B------:R-:W-:-:S02]  /*3300*/  SEL R18, RZ, 0x4, P6 ;  /* 0x00000004ff127807 */ /* 0x000fc40003000000 */
[----:B------:R-:W-:Y:S02]  /*3310*/  FSETP.GTU.AND P6, PT, R110, RZ, PT ;  /* 0x000000ff6e00720b */ /* 0x000fe40003fcc000 */
[----:B------:R-:W-:Y:S02]  /*3320*/  FSEL R16, R126, RZ, P2 ;  /* 0x000000ff7e107208 */ /* 0x000fe40001000000 */
[----:B------:R-:W-:Y:S02]  /*3330*/  SEL R23, R26, RZ, !P1 ;  /* 0x000000ff1a177207 */ /* 0x000fe40004800000 */
[----:B------:R-:W-:Y:S02]  /*3340*/  FSETP.GEU.AND P2, PT, R11, 6, PT ;  /* 0x40c000000b00780b */ /* 0x000fe40003f4e000 */
[----:B------:R-:W-:Y:S02]  /*3350*/  FSEL R17, R110, RZ, P6 ;  /* 0x000000ff6e117208 */ /* 0x000fe40003000000 */
[----:B------:R-:W-:Y:S01]  /*3360*/  SEL R80, R19, RZ, !P1 ;  /* 0x000000ff13507207 */ /* 0x000fe20004800000 */
[----:B------:R-:W-:Y:S01]  /*3370*/  FFMA R131, R84, R131, R23 ;  /* 0x0000008354837223 */ /* 0x000fe20000000017 */
[----:B------:R-:W-:-:S02]  /*3380*/  SEL R19, RZ, 0x7fff8, P2 ;  /* 0x0007fff8ff137807 */ /* 0x000fc40001000000 */
[----:B------:R-:W-:Y:S02]  /*3390*/  SEL R25, R28, RZ, !P0 ;  /* 0x000000ff1c197207 */ /* 0x000fe40004000000 */
[----:B------:R-:W-:Y:S02]  /*33a0*/  FSETP.GEU.AND P2, PT, R16, 6, PT ;  /* 0x40c000001000780b */ /* 0x000fe40003f4e000 */
[----:B------:R-:W-:Y:S01]  /*33b0*/  FSETP.GEU.AND P6, PT, R17, 6, PT ;  /* 0x40c000001100780b */ /* 0x000fe20003fce000 */
[----:B------:R-:W-:Y:S01]  /*33c0*/  FFMA R85, R80, R85, R27 ;  /* 0x0000005550557223 */ /* 0x000fe2000000001b */
[----:B------:R-:W-:Y:S01]  /*33d0*/  LOP3.LUT R20, R20, 0x3, RZ, 0xc0, !PT ;  /* 0x0000000314147812 */ /* 0x000fe200078ec0ff */
[----:B------:R-:W-:Y:S01]  /*33e0*/  FFMA R76, R25, R76, R36 ;  /* 0x0000004c194c7223 */ /* 0x000fe20000000024 */
[----:B------:R-:W-:Y:S02]  /*33f0*/  SEL R21, RZ, 0x1, P2 ;  /* 0x00000001ff157807 */ /* 0x000fe40001000000 */
[----:B------:R-:W-:-:S02]  /*3400*/  SEL R22, RZ, 0x1fffe, P6 ;  /* 0x0001fffeff167807 */ /* 0x000fc40003000000 */
[----:B------:R-:W-:Y:S02]  /*3410*/  FSETP.GTU.AND P6, PT, R131, RZ, PT ;  /* 0x000000ff8300720b */ /* 0x000fe40003fcc000 */
[----:B------:R-:W-:Y:S01]  /*3420*/  FSETP.GTU.AND P2, PT, R85, RZ, PT ;  /* 0x000000ff5500720b */ /* 0x000fe20003f4c000 */
[----:B------:R-:W-:Y:S01]  /*3430*/  IMAD.IADD R23, R21, 0x1, R22 ;  /* 0x0000000115177824 */ /* 0x000fe200078e0216 */
[----:B------:R-:W-:Y:S02]  /*3440*/  IADD3 R20, R20, R19, R18 ;  /* 0x0000001314147210 */ /* 0x000fe40007ffe012 */
[----:B------:R-:W-:Y:S02]  /*3450*/  FSEL R18, R131, RZ, P6 ;  /* 0x000000ff83127208 */ /* 0x000fe40003000000 */
[----:B------:R-:W-:Y:S02]  /*3460*/  FSETP.GTU.AND P6, PT, R76, RZ, PT ;  /* 0x000000ff4c00720b */ /* 0x000fe40003fcc000 */
[----:B------:R-:W-:-:S02]  /*3470*/  SEL R22, R37, RZ, !P0 ;  /* 0x000000ff25167207 */ /* 0x000fc40004000000 */
[----:B------:R-:W-:Y:S02]  /*3480*/  FSEL R19, R85, RZ, P2 ;  /* 0x000000ff55137208 */ /* 0x000fe40001000000 */
[----:B------:R-:W-:Y:S01]  /*3490*/  SEL R21, R38, RZ, !P0 ;  /* 0x000000ff26157207 */ /* 0x000fe20004000000 */
[----:B------:R-:W-:Y:S01]  /*34a0*/  FFMA R70, R29, R70, R22 ;  /* 0x000000461d467223 */ /* 0x000fe20000000016 */
[----:B------:R-:W-:Y:S02]  /*34b0*/  FSEL R63, R76, RZ, P6 ;  /* 0x000000ff4c3f7208 */ /* 0x000fe40003000000 */
[----:B------:R-:W-:Y:S01]  /*34c0*/  FSETP.GEU.AND P6, PT, R19, 6, PT ;  /* 0x40c000001300780b */ /* 0x000fe20003fce000 */
[----:B------:R-:W-:Y:S01]  /*34d0*/  FFMA R69, R30, R69, R21 ;  /* 0x000000451e457223 */ /* 0x000fe20000000015 */
[----:B------:R-:W-:Y:S02]  /*34e0*/  FSETP.GEU.AND P2, PT, R18, 6, PT ;  /* 0x40c000001200780b */ /* 0x000fe40003f4e000 */
[----:B------:R-:W-:-:S02]  /*34f0*/  SEL R22, RZ, 0x7fff8, P6 ;  /* 0x0007fff8ff167807 */ /* 0x000fc40003000000 */
[C---:B------:R-:W-:Y:S02]  /*3500*/  FSETP.GTU.AND P6, PT, R70.reuse, RZ, PT ;  /* 0x000000ff4600720b */ /* 0x040fe40003fcc000 */
[----:B------:R-:W-:Y:S02]  /*3510*/  SEL R24, R39, RZ, !P0 ;  /* 0x000000ff27187207 */ /* 0x000fe40004000000 */
[----:B------:R-:W-:Y:S02]  /*3520*/  SEL R21, RZ, 0x4, P2 ;  /* 0x00000004ff157807 */ /* 0x000fe40001000000 */
[----:B------:R-:W-:Y:S01]  /*3530*/  FSETP.GTU.AND P2, PT, R69, RZ, PT ;  /* 0x000000ff4500720b */ /* 0x000fe20003f4c000 */
[----:B------:R-:W-:Y:S01]  /*3540*/  FFMA R68, R31, R68, R24 ;  /* 0x000000441f447223 */ /* 0x000fe20000000018 */
[----:B------:R-:W-:Y:S02]  /*3550*/  LOP3.LUT R23, R23, 0x3, RZ, 0xc0, !PT ;  /* 0x0000000317177812 */ /* 0x000fe400078ec0ff */
[----:B------:R-:W-:-:S02]  /*3560*/  FSEL R70, R70, RZ, P6 ;  /* 0x000000ff46467208 */ /* 0x000fc40003000000 */
[----:B------:R-:W-:Y:S02]  /*3570*/  FSETP.GEU.AND P6, PT, R63, 6, PT ;  /* 0x40c000003f00780b */ /* 0x000fe40003fce000 */
[----:B------:R-:W-:Y:S02]  /*3580*/  FSEL R69, R69, RZ, P2 ;  /* 0x000000ff45457208 */ /* 0x000fe40001000000 */
[----:B------:R-:W-:Y:S02]  /*3590*/  LOP3.LUT R91, R91, 0x3, RZ, 0xc0, !PT ;  /* 0x000000035b5b7812 */ /* 0x000fe400078ec0ff */
[----:B------:R-:W-:Y:S02]  /*35a0*/  IADD3 R25, R23, R22, R21 ;  /* 0x0000001617197210 */ /* 0x000fe40007ffe015 */
[----:B------:R-:W-:Y:S02]  /*35b0*/  FSETP.GEU.AND P2, PT, R70, 6, PT ;  /* 0x40c000004600780b */ /* 0x000fe40003f4e000 */
[----:B------:R-:W-:Y:S01]  /*35c0*/  SEL R22, RZ, 0x1, P6 ;  /* 0x00000001ff167807 */ /* 0x000fe20003000000 */
[----:B------:R-:W-:Y:S01]  /*35d0*/  IMAD.SHL.U32 R20, R20, 0x100, RZ ;  /* 0x0000010014147824 */ /* 0x000fe200078e00ff */
[----:B------:R-:W-:-:S02]  /*35e0*/  FSETP.GTU.AND P6, PT, R68, RZ, PT ;  /* 0x000000ff4400720b */ /* 0x000fc40003fcc000 */
[----:B------:R-:W-:Y:S02]  /*35f0*/  IADD3 R83, R91, R89, R88 ;  /* 0x000000595b537210 */ /* 0x000fe40007ffe058 */
[----:B------:R-:W-:Y:S02]  /*3600*/  SEL R23, RZ, 0x1fffe, P2 ;  /* 0x0001fffeff177807 */ /* 0x000fe40001000000 */
[----:B------:R-:W-:Y:S02]  /*3610*/  FSEL R68, R68, RZ, P6 ;  /* 0x000000ff44447208 */ /* 0x000fe40003000000 */
[----:B------:R-:W-:Y:S01]  /*3620*/  LOP3.LUT R24, R83, 0xf, RZ, 0xc0, !PT ;  /* 0x0000000f53187812 */ /* 0x000fe200078ec0ff */
[----:B------:R-:W-:Y:S01]  /*3630*/  IMAD.IADD R23, R22, 0x1, R23 ;  /* 0x0000000116177824 */ /* 0x000fe200078e0217 */
[----:B------:R-:W-:Y:S02]  /*3640*/  LOP3.LUT R20, R20, 0xf00, RZ, 0xe2, !PT ;  /* 0x00000f0014147812 */ /* 0x000fe400078ee2ff */
[----:B------:R-:W-:-:S02]  /*3650*/  FSETP.GEU.AND P2, PT, R69, 6, PT ;  /* 0x40c000004500780b */ /* 0x000fc40003f4e000 */
[----:B------:R-:W-:Y:S01]  /*3660*/  FSETP.GEU.AND P6, PT, R68, 6, PT ;  /* 0x40c000004400780b */ /* 0x000fe20003fce000 */
[----:B------:R-:W-:Y:S01]  /*3670*/  IMAD R21, R81, 0x10, R24 ;  /* 0x0000001051157824 */ /* 0x000fe200078e0218 */
[----:B------:R-:W-:Y:S01]  /*3680*/  SEL R26, R33, RZ, !P0 ;  /* 0x000000ff211a7207 */ /* 0x000fe20004000000 */
[----:B------:R-:W-:Y:S01]  /*3690*/  IMAD R20, R25, 0x1000, R20 ;  /* 0x0000100019147824 */ /* 0x000fe200078e0214 */
[----:B------:R-:W-:Y:S02]  /*36a0*/  SEL R22, RZ, 0x4, P2 ;  /* 0x00000004ff167807 */ /* 0x000fe40001000000 */
[----:B------:R-:W-:Y:S02]  /*36b0*/  SEL R25, RZ, 0x7fff8, P6 ;  /* 0x0007fff8ff197807 */ /* 0x000fe40003000000 */
[----:B------:R-:W-:Y:S02]  /*36c0*/  LOP3.LUT R24, R23, 0x3, RZ, 0xc0, !PT ;  /* 0x0000000317187812 */ /* 0x000fe400078ec0ff */
[----:B------:R-:W-:-:S02]  /*36d0*/  SEL R41, R41, RZ, !P0 ;  /* 0x000000ff29297207 */ /* 0x000fc40004000000 */
[----:B------:R-:W-:Y:S02]  /*36e0*/  SEL R50, R50, RZ, !P3 ;  /* 0x000000ff32327207 */ /* 0x000fe40005800000 */
[----:B--2---:R-:W-:Y:S02]  /*36f0*/  SEL R29, R54, RZ, !P3 ;  /* 0x000000ff361d7207 */ /* 0x004fe40005800000 */
[----:B------:R-:W-:Y:S02]  /*3700*/  SEL R48, R48, RZ, !P3 ;  /* 0x000000ff30307207 */ /* 0x000fe40005800000 */
[----:B------:R-:W-:Y:S01]  /*3710*/  SEL R27, R52, RZ, !P3 ;  /* 0x000000ff341b7207 */ /* 0x000fe20005800000 */
[----:B------:R-:W-:Y:S01]  /*3720*/  FFMA R79, R26, R79, R41 ;  /* 0x0000004f1a4f7223 */ /* 0x000fe20000000029 */
[----:B------:R-:W-:Y:S01]  /*3730*/  IADD3 R22, R24, R25, R22 ;  /* 0x0000001918167210 */ /* 0x000fe20007ffe016 */
[----:B------:R-:W-:Y:S01]  /*3740*/  FFMA R73, R50, R73, R29 ;  /* 0x0000004932497223 */ /* 0x000fe2000000001d */
[----:B------:R-:W-:-:S02]  /*3750*/  SEL R32, R32, RZ, !P0 ;  /* 0x000000ff20207207 */ /* 0x000fc40004000000 */
[----:B------:R-:W-:Y:S02]  /*3760*/  SEL R25, R40, RZ, !P0 ;  /* 0x000000ff28197207 */ /* 0x000fe40004000000 */
[----:B------:R-:W-:Y:S02]  /*3770*/  SEL R24, R49, RZ, !P3 ;  /* 0x000000ff31187207 */ /* 0x000fe40005800000 */
[----:B------:R-:W-:Y:S02]  /*3780*/  SEL R53, R53, RZ, !P3 ;  /* 0x000000ff35357207 */ /* 0x000fe40005800000 */
[----:B------:R-:W-:Y:S02]  /*3790*/  SEL R51, R51, RZ, !P3 ;  /* 0x000000ff33337207 */ /* 0x000fe40005800000 */
[----:B------:R-:W-:Y:S01]  /*37a0*/  SEL R26, R55, RZ, !P3 ;  /* 0x000000ff371a7207 */ /* 0x000fe20005800000 */
[----:B------:R-:W-:Y:S01]  /*37b0*/  FFMA R71, R48, R71, R27 ;  /* 0x0000004730477223 */ /* 0x000fe2000000001b */
[----:B------:R-:W-:Y:S01]  /*37c0*/  SEL R28, R35, RZ, !P0 ;  /* 0x000000ff231c7207 */ /* 0x000fe20004000000 */
[----:B------:R-:W-:Y:S01]  /*37d0*/  FFMA R77, R32, R77, R25 ;  /* 0x0000004d204d7223 */ /* 0x000fe20000000019 */
[----:B------:R-:W-:Y:S01]  /*37e0*/  SEL R43, R43, RZ, !P0 ;  /* 0x000000ff2b2b7207 */ /* 0x000fe20004000000 */
[----:B------:R-:W-:Y:S01]  /*37f0*/  FFMA R67, R24, R67, R53 ;  /* 0x0000004318437223 */ /* 0x000fe20000000035 */
[----:B------:R-:W-:Y:S01]  /*3800*/  FFMA R24, R51, R72, R26 ;  /* 0x0000004833187223 */ /* 0x000fe2000000001a */
[----:B------:R-:W-:Y:S01]  /*3810*/  FSETP.GTU.AND P6, PT, R73, RZ, PT ;  /* 0x000000ff4900720b */ /* 0x000fe20003fcc000 */
[----:B------:R-:W2:Y:S01]  /*3820*/  LDC.64 R52, c[0x0][0x310] ;  /* 0x0000c400ff347b82 */ /* 0x000ea20000000a00 */
[----:B------:R-:W-:-:S02]  /*3830*/  SEL R25, R46, RZ, !P3 ;  /* 0x000000ff2e197207 */ /* 0x000fc40005800000 */
[----:B------:R-:W-:Y:S02]  /*3840*/  SEL R58, R58, RZ, !P3 ;  /* 0x000000ff3a3a7207 */ /* 0x000fe40005800000 */
[----:B------:R-:W-:Y:S01]  /*3850*/  FSETP.GTU.AND P2, PT, R71, RZ, PT ;  /* 0x000000ff4700720b */ /* 0x000fe20003f4c000 */
[----:B------:R-:W-:Y:S01]  /*3860*/  FFMA R81, R28, R75, R43 ;  /* 0x0000004b1c517223 */ /* 0x000fe2000000002b */
[----:B------:R-:W-:Y:S01]  /*3870*/  FSEL R72, R73, RZ, P6 ;  /* 0x000000ff49487208 */ /* 0x000fe20003000000 */
[----:B------:R-:W-:Y:S01]  /*3880*/  FFMA R75, R25, R74, R58 ;  /* 0x0000004a194b7223 */ /* 0x000fe2000000003a */
[C---:B------:R-:W-:Y:S01]  /*3890*/  FSETP.GTU.AND P6, PT, R24.reuse, RZ, PT ;  /* 0x000000ff1800720b */ /* 0x040fe20003fcc000 */
[----:B------:R-:W3:Y:S01]  /*38a0*/  LDC.64 R50, c[0x0][0x308] ;  /* 0x0000c200ff327b82 */ /* 0x000ee20000000a00 */
[----:B------:R-:W-:Y:S02]  /*38b0*/  FSEL R74, R71, RZ, P2 ;  /* 0x000000ff474a7208 */ /* 0x000fe40001000000 */
[----:B------:R-:W-:-:S02]  /*38c0*/  FSEL R71, R24, RZ, P6 ;  /* 0x000000ff18477208 */ /* 0x000fc40003000000 */
[----:B------:R-:W-:Y:S02]  /*38d0*/  FSETP.GEU.AND P6, PT, R74, 6, PT ;  /* 0x40c000004a00780b */ /* 0x000fe40003fce000 */
[----:B------:R-:W-:Y:S01]  /*38e0*/  FSETP.GTU.AND P2, PT, R67, RZ, PT ;  /* 0x000000ff4300720b */ /* 0x000fe20003f4c000 */
[----:B------:R-:W4:Y:S01]  /*38f0*/  LDC.64 R48, c[0x0][0x318] ;  /* 0x0000c600ff307b82 */ /* 0x000f220000000a00 */
[----:B------:R-:W-:Y:S02]  /*3900*/  SEL R25, RZ, 0x1, P6 ;  /* 0x00000001ff197807 */ /* 0x000fe40003000000 */
[----:B------:R-:W-:Y:S02]  /*3910*/  FSETP.GTU.AND P6, PT, R77, RZ, PT ;  /* 0x000000ff4d00720b */ /* 0x000fe40003fcc000 */
[----:B------:R-:W-:Y:S02]  /*3920*/  FSEL R73, R67, RZ, P2 ;  /* 0x000000ff43497208 */ /* 0x000fe40001000000 */
[----:B------:R-:W-:-:S02]  /*3930*/  FSETP.GTU.AND P2, PT, R75, RZ, PT ;  /* 0x000000ff4b00720b */ /* 0x000fc40003f4c000 */
[----:B------:R-:W-:Y:S02]  /*3940*/  FSEL R76, R77, RZ, P6 ;  /* 0x000000ff4d4c7208 */ /* 0x000fe40003000000 */
[----:B------:R-:W-:Y:S02]  /*3950*/  FSETP.GEU.AND P6, PT, R73, 6, PT ;  /* 0x40c000004900780b */ /* 0x000fe40003fce000 */
[----:B------:R-:W-:Y:S02]  /*3960*/  FSEL R75, R75, RZ, P2 ;  /* 0x000000ff4b4b7208 */ /* 0x000fe40001000000 */
[----:B------:R-:W-:Y:S02]  /*3970*/  FSETP.GTU.AND P2, PT, R79, RZ, PT ;  /* 0x000000ff4f00720b */ /* 0x000fe40003f4c000 */
[----:B------:R-:W-:Y:S02]  /*3980*/  SEL R26, RZ, 0x1fffe, P6 ;  /* 0x0001fffeff1a7807 */ /* 0x000fe40003000000 */
[----:B------:R-:W-:-:S02]  /*3990*/  SEL R29, R44, RZ, !P3 ;  /* 0x000000ff2c1d7207 */ /* 0x000fc40005800000 */
[----:B------:R-:W-:Y:S02]  /*39a0*/  SEL R47, R47, RZ, !P3 ;  /* 0x000000ff2f2f7207 */ /* 0x000fe40005800000 */
[----:B------:R-:W-:Y:S02]  /*39b0*/  SEL R28, R59, RZ, !P3 ;  /* 0x000000ff3b1c7207 */ /* 0x000fe40005800000 */
[----:B------:R-:W-:Y:S02]  /*39c0*/  FSETP.GEU.AND P6, PT, R76, 6, PT ;  /* 0x40c000004c00780b */ /* 0x000fe40003fce000 */
[----:B------:R-:W-:Y:S02]  /*39d0*/  SEL R56, R56, RZ, !P3 ;  /* 0x000000ff38387207 */ /* 0x000fe40005800000 */
[----:B------:R-:W-:Y:S02]  /*39e0*/  FSEL R77, R79, RZ, P2 ;  /* 0x000000ff4f4d7208 */ /* 0x000fe40001000000 */
[----:B------:R-:W-:-:S02]  /*39f0*/  SEL R24, R45, RZ, !P3 ;  /* 0x000000ff2d187207 */ /* 0x000fc40005800000 */
[----:B------:R-:W-:Y:S01]  /*3a00*/  SEL R57, R57, RZ, !P3 ;  /* 0x000000ff39397207 */ /* 0x000fe20005800000 */
[----:B------:R-:W-:Y:S01]  /*3a10*/  FFMA R64, R47, R64, R28 ;  /* 0x000000402f407223 */ /* 0x000fe2000000001c */
[----:B------:R-:W-:Y:S01]  /*3a20*/  SEL R27, RZ, 0x1, P6 ;  /* 0x00000001ff1b7807 */ /* 0x000fe20003000000 */
[----:B------:R-:W-:Y:S01]  /*3a30*/  FFMA R66, R29, R66, R56 ;  /* 0x000000421d427223 */ /* 0x000fe20000000038 */
[----:B------:R-:W-:Y:S01]  /*3a40*/  FSETP.GEU.AND P2, PT, R77, 6, PT ;  /* 0x40c000004d00780b */ /* 0x000fe20003f4e000 */
[----:B------:R-:W-:Y:S01]  /*3a50*/  FFMA R65, R24, R65, R57 ;  /* 0x0000004118417223 */ /* 0x000fe20000000039 */
[----:B------:R-:W-:Y:S02]  /*3a60*/  FSETP.GEU.AND P6, PT, R72, 6, PT ;  /* 0x40c000004800780b */ /* 0x000fe40003fce000 */
[----:B------:R-:W-:Y:S02]  /*3a70*/  SEL R23, R34, RZ, !P0 ;  /* 0x000000ff22177207 */ /* 0x000fe40004000000 */
[----:B------:R-:W-:Y:S01]  /*3a80*/  SEL R42, R42, RZ, !P0 ;  /* 0x000000ff2a2a7207 */ /* 0x000fe20004000000 */
[----:B------:R-:W-:Y:S01]  /*3a90*/  IMAD.IADD R26, R25, 0x1, R26 ;  /* 0x00000001191a7824 */ /* 0x000fe200078e021a */
[----:B------:R-:W-:-:S02]  /*3aa0*/  SEL R28, RZ, 0x1fffe, P2 ;  /* 0x0001fffeff1c7807 */ /* 0x000fc40001000000 */
[----:B------:R-:W-:Y:S01]  /*3ab0*/  SHF.R.S32.HI R93, RZ, 0x1f, R123 ;  /* 0x0000001fff5d7819 */ /* 0x000fe2000001147b */
[----:B--2---:R-:W-:Y:S01]  /*3ac0*/  IMAD.WIDE R52, R116, 0x4, R52 ;  /* 0x0000000474347825 */ /* 0x004fe200078e0234 */
[----:B------:R-:W-:Y:S01]  /*3ad0*/  SEL R24, RZ, 0x4, P6 ;  /* 0x00000004ff187807 */ /* 0x000fe20003000000 */
[----:B------:R-:W2:Y:S01]  /*3ae0*/  LDC.64 R46, c[0x0][0x320] ;  /* 0x0000c800ff2e7b82 */ /* 0x000ea20000000a00 */
[----:B------:R-:W-:Y:S02]  /*3af0*/  FSETP.GTU.AND P6, PT, R64, RZ, PT ;  /* 0x000000ff4000720b */ /* 0x000fe40003fcc000 */
[----:B------:R-:W-:Y:S01]  /*3b00*/  FSETP.GTU.AND P2, PT, R66, RZ, PT ;  /* 0x000000ff4200720b */ /* 0x000fe20003f4c000 */
[----:B------:R-:W-:Y:S01]  /*3b10*/  FFMA R82, R23, R78, R42 ;  /* 0x0000004e17527223 */ /* 0x000fe2000000002a */
[----:B------:R-:W-:Y:S02]  /*3b20*/  FSEL R78, R64, RZ, P6 ;  /* 0x000000ff404e7208 */ /* 0x000fe40003000000 */
[----:B------:R-:W-:-:S02]  /*3b30*/  FSEL R79, R66, RZ, P2 ;  /* 0x000000ff424f7208 */ /* 0x000fc40001000000 */
[----:B------:R-:W-:Y:S01]  /*3b40*/  FSETP.GTU.AND P6, PT, R65, RZ, PT ;  /* 0x000000ff4100720b */ /* 0x000fe20003fcc000 */
[----:B------:R-:W-:Y:S01]  /*3b50*/  IMAD.IADD R31, R27, 0x1, R28 ;  /* 0x000000011b1f7824 */ /* 0x000fe200078e021c */
[----:B------:R-:W-:Y:S02]  /*3b60*/  FSETP.GEU.AND P2, PT, R71, 6, PT ;  /* 0x40c000004700780b */ /* 0x000fe40003f4e000 */
[----:B------:R-:W-:Y:S02]  /*3b70*/  LEA.HI R23, R115, R118, RZ, 0xf ;  /* 0x0000007673177211 */ /* 0x000fe400078f78ff */
[----:B------:R-:W-:Y:S02]  /*3b80*/  LOP3.LUT R26, R26, 0x3, RZ, 0xc0, !PT ;  /* 0x000000031a1a7812 */ /* 0x000fe400078ec0ff */
[----:B------:R-:W-:Y:S01]  /*3b90*/  SHF.R.S32.HI R57, RZ, 0x1f, R121 ;  /* 0x0000001fff397819 */ /* 0x000fe20000011479 */
[----:B---3--:R-:W-:Y:S01]  /*3ba0*/  IMAD.WIDE R50, R116, 0x4, R50 ;  /* 0x0000000474327825 */ /* 0x008fe200078e0232 */
[----:B------:R-:W-:-:S02]  /*3bb0*/  FSEL R80, R65, RZ, P6 ;  /* 0x000000ff41507208 */ /* 0x000fc40003000000 */
[----:B------:R-:W-:Y:S02]  /*3bc0*/  CS2R R32, SRZ ;  /* 0x0000000000207805 */ /* 0x000fe4000001ff00 */
[----:B------:R-:W-:Y:S02]  /*3bd0*/  SEL R25, RZ, 0x7fff8, P2 ;  /* 0x0007fff8ff197807 */ /* 0x000fe40001000000 */
[----:B------:R-:W-:Y:S02]  /*3be0*/  CS2R R34, SRZ ;  /* 0x0000000000227805 */ /* 0x000fe4000001ff00 */
[----:B------:R-:W-:Y:S02]  /*3bf0*/  FSETP.GEU.AND P2, PT, R79, 6, PT ;  /* 0x40c000004f00780b */ /* 0x000fe40003f4e000 */
[----:B------:R-:W-:Y:S02]  /*3c00*/  CS2R R36, SRZ ;  /* 0x0000000000247805 */ /* 0x000fe4000001ff00 */
[----:B------:R-:W-:-:S02]  /*3c10*/  FSETP.GEU.AND P6, PT, R80, 6, PT ;  /* 0x40c000005000780b */ /* 0x000fc40003fce000 */
[----:B------:R-:W-:Y:S02]  /*3c20*/  CS2R R38, SRZ ;  /* 0x0000000000267805 */ /* 0x000fe4000001ff00 */
[----:B------:R-:W-:Y:S01]  /*3c30*/  SEL R27, RZ, 0x1, P2 ;  /* 0x00000001ff1b7807 */ /* 0x000fe20001000000 */
[----:B----4-:R-:W-:Y:S01]  /*3c40*/  IMAD.WIDE R48, R116, 0x4, R48 ;  /* 0x0000000474307825 */ /* 0x010fe200078e0230 */
[----:B------:R-:W-:-:S03]  /*3c50*/  FSETP.GTU.AND P2, PT, R82, RZ, PT ;  /* 0x000000ff5200720b */ /* 0x000fc60003f4c000 */
[----:B--2---:R-:W-:Y:S01]  /*3c60*/  IMAD.WIDE R46, R116, 0x4, R46 ;  /* 0x00000004742e7825 */ /* 0x004fe200078e022e */
[----:B------:R-:W-:Y:S02]  /*3c70*/  SEL R28, RZ, 0x1fffe, P6 ;  /* 0x0001fffeff1c7807 */ /* 0x000fe40003000000 */
[----:B------:R-:W-:Y:S02]  /*3c80*/  CS2R R42, SRZ ;  /* 0x00000000002a7805 */ /* 0x000fe4000001ff00 */
[----:B------:R-:W-:Y:S01]  /*3c90*/  FSETP.GTU.AND P6, PT, R81, RZ, PT ;  /* 0x000000ff5100720b */ /* 0x000fe20003fcc000 */
[----:B------:R-:W2:Y:S01]  /*3ca0*/  LDC.64 R66, c[0x0][0x2e0] ;  /* 0x0000b800ff427b82 */ /* 0x000ea20000000a00 */
[C---:B------:R-:W-:Y:S02]  /*3cb0*/  LEA.HI R118, R115.reuse, R118, RZ, 0xb ;  /* 0x0000007673767211 */ /* 0x040fe400078f58ff */
[----:B------:R-:W-:Y:S02]  /*3cc0*/  FSEL R82, R82, RZ, P2 ;  /* 0x000000ff52527208 */ /* 0x000fe40001000000 */
[----:B------:R-:W-:-:S02]  /*3cd0*/  LEA.HI R115, R115, R120, RZ, 0xb ;  /* 0x0000007873737211 */ /* 0x000fc400078f58ff */
[----:B------:R-:W-:Y:S02]  /*3ce0*/  FSEL R81, R81, RZ, P6 ;  /* 0x000000ff51517208 */ /* 0x000fe40003000000 */
[----:B------:R-:W-:Y:S02]  /*3cf0*/  FSETP.GEU.AND P6, PT, R82, 6, PT ;  /* 0x40c000005200780b */ /* 0x000fe40003fce000 */
[----:B------:R-:W-:Y:S02]  /*3d00*/  FSETP.GEU.AND P2, PT, R75, 6, PT ;  /* 0x40c000004b00780b */ /* 0x000fe40003f4e000 */
[----:B------:R-:W-:Y:S01]  /*3d10*/  SHF.R.S32.HI R115, RZ, 0xb, R115 ;  /* 0x0000000bff737819 */ /* 0x000fe20000011473 */
[----:B------:R-:W-:Y:S01]  /*3d20*/  IMAD.IADD R28, R27, 0x1, R28 ;  /* 0x000000011b1c7824 */ /* 0x000fe200078e021c */
[----:B------:R-:W-:Y:S02]  /*3d30*/  IADD3 R25, R26, R25, R24 ;  /* 0x000000191a197210 */ /* 0x000fe40007ffe018 */
[----:B------:R-:W-:-:S02]  /*3d40*/  SEL R29, RZ, 0x4, P6 ;  /* 0x00000004ff1d7807 */ /* 0x000fc40003000000 */
[----:B------:R-:W-:Y:S02]  /*3d50*/  SEL R26, RZ, 0x4, P2 ;  /* 0x00000004ff1a7807 */ /* 0x000fe40001000000 */
[----:B------:R-:W-:Y:S02]  /*3d60*/  LEA.HI R24, R115, R115, RZ, 0x4 ;  /* 0x0000007373187211 */ /* 0x000fe400078f20ff */
[----:B------:R-:W-:Y:S02]  /*3d70*/  FSETP.GEU.AND P6, PT, R78, 6, PT ;  /* 0x40c000004e00780b */ /* 0x000fe40003fce000 */
[----:B------:R-:W-:Y:S02]  /*3d80*/  FSETP.GEU.AND P2, PT, R81, 6, PT ;  /* 0x40c000005100780b */ /* 0x000fe40003f4e000 */
[----:B------:R-:W-:Y:S02]  /*3d90*/  LOP3.LUT R24, R24, 0xffffff0, RZ, 0xc0, !PT ;  /* 0x0ffffff018187812 */ /* 0x000fe400078ec0ff */
[----:B------:R-:W-:-:S02]  /*3da0*/  SEL R27, RZ, 0x7fff8, P6 ;  /* 0x0007fff8ff1b7807 */ /* 0x000fc40003000000 */
[----:B------:R-:W-:Y:S02]  /*3db0*/  LOP3.LUT R28, R28, 0x3, RZ, 0xc0, !PT ;  /* 0x000000031c1c7812 */ /* 0x000fe400078ec0ff */
[----:B------:R-:W-:Y:S02]  /*3dc0*/  SEL R30, RZ, 0x7fff8, P2 ;  /* 0x0007fff8ff1e7807 */ /* 0x000fe40001000000 */
[----:B------:R-:W-:Y:S01]  /*3dd0*/  LOP3.LUT R31, R31, 0x3, RZ, 0xc0, !PT ;  /* 0x000000031f1f7812 */ /* 0x000fe200078ec0ff */
[----:B------:R-:W-:Y:S01]  /*3de0*/  IMAD.SHL.U32 R25, R25, 0x100, RZ ;  /* 0x0000010019197824 */ /* 0x000fe200078e00ff */
[----:B------:R-:W-:Y:S01]  /*3df0*/  IADD3 R27, R28, R27, R26 ;  /* 0x0000001b1c1b7210 */ /* 0x000fe20007ffe01a */
[----:B------:R-:W-:Y:S01]  /*3e00*/  IMAD.IADD R24, R115, 0x1, -R24 ;  /* 0x0000000173187824 */ /* 0x000fe200078e0a18 */
[----:B------:R-:W-:Y:S02]  /*3e10*/  IADD3 R29, R31, R30, R29 ;  /* 0x0000001e1f1d7210 */ /* 0x000fe40007ffe01d */
[----:B------:R-:W-:-:S02]  /*3e20*/  LOP3.LUT R26, R22, 0xf, RZ, 0xc0, !PT ;  /* 0x0000000f161a7812 */ /* 0x000fc400078ec0ff */
[----:B------:R-:W-:Y:S01]  /*3e30*/  LOP3.LUT R22, R25, 0xf00, RZ, 0xe2, !PT ;  /* 0x00000f0019167812 */ /* 0x000fe200078ee2ff */
[----:B------:R-:W-:Y:S02]  /*3e40*/  IMAD R25, R24, 0x110, RZ ;  /* 0x0000011018197824 */ /* 0x000fe400078e02ff */
[----:B------:R-:W-:Y:S01]  /*3e50*/  IMAD R26, R29, 0x10, R26 ;  /* 0x000000101d1a7824 */ /* 0x000fe200078e021a */
[----:B------:R-:W-:Y:S01]  /*3e60*/  SHF.R.S32.HI R118, RZ, 0xb, R118 ;  /* 0x0000000bff767819 */ /* 0x000fe20000011476 */
[----:B------:R-:W-:Y:S01]  /*3e70*/  IMAD R54, R115, 0x110, RZ ;  /* 0x0000011073367824 */ /* 0x000fe200078e02ff */
[----:B------:R-:W-:Y:S02]  /*3e80*/  IADD3 R28, P2, P6, R25, R116, R119 ;  /* 0x00000074191c7210 */ /* 0x000fe40007e5e077 */
[----:B------:R-:W-:Y:S01]  /*3e90*/  SHF.R.S32.HI R29, RZ, 0x1f, R25 ;  /* 0x0000001fff1d7819 */ /* 0x000fe20000011419 */
[----:B------:R-:W-:Y:S01]  /*3ea0*/  IMAD R22, R27, 0x1000, R22 ;  /* 0x000010001b167824 */ /* 0x000fe200078e0216 */
[----:B------:R-:W-:-:S02]  /*3eb0*/  LOP3.LUT R25, R26, 0xff, RZ, 0xc0, !PT ;  /* 0x000000ff1a197812 */ /* 0x000fc400078ec0ff */
[----:B------:R-:W-:Y:S01]  /*3ec0*/  SHF.R.S32.HI R24, RZ, 0x1f, R119 ;  /* 0x0000001fff187819 */ /* 0x000fe20000011477 */
[----:B------:R-:W-:Y:S01]  /*3ed0*/  IMAD R44, R118, 0x110, RZ ;  /* 0x00000110762c7824 */ /* 0x000fe200078e02ff */
[----:B------:R-:W-:Y:S01]  /*3ee0*/  LOP3.LUT R27, R21, 0xff, RZ, 0xc0, !PT ;  /* 0x000000ff151b7812 */ /* 0x000fe200078ec0ff */
[----:B------:R-:W-:Y:S01]  /*3ef0*/  IMAD.IADD R22, R22, 0x1, R25 ;  /* 0x0000000116167824 */ /* 0x000fe200078e0219 */
[----:B------:R-:W-:Y:S02]  /*3f00*/  LEA.HI R21, R118, R118, RZ, 0x4 ;  /* 0x0000007676157211 */ /* 0x000fe400078f20ff */
[----:B------:R-:W-:Y:S02]  /*3f10*/  IADD3.X R24, R29, R0, R24, P2, P6 ;  /* 0x000000001d187210 */ /* 0x000fe400017ec418 */
[----:B------:R-:W-:Y:S02]  /*3f20*/  SHF.R.S32.HI R23, RZ, 0xf, R23 ;  /* 0x0000000fff177819 */ /* 0x000fe40000011417 */
[----:B------:R-:W-:-:S02]  /*3f30*/  SHF.R.S32.HI R55, RZ, 0x1f, R54 ;  /* 0x0000001fff377819 */ /* 0x000fc40000011436 */
[----:B------:R-:W-:Y:S02]  /*3f40*/  IADD3 R54, P2, P6, R117, R116, R54 ;  /* 0x0000007475367210 */ /* 0x000fe40007e5e036 */
[----:B------:R-:W-:Y:S01]  /*3f50*/  SHF.R.S32.HI R25, RZ, 0x1f, R117 ;  /* 0x0000001fff197819 */ /* 0x000fe20000011475 */
[----:B------:R-:W-:Y:S01]  /*3f60*/  IMAD R94, R23, 0x1100, RZ ;  /* 0x00001100175e7824 */ /* 0x000fe200078e02ff */
[----:B------:R-:W-:Y:S02]  /*3f70*/  LOP3.LUT R21, R21, 0xffffff0, RZ, 0xc0, !PT ;  /* 0x0ffffff015157812 */ /* 0x000fe400078ec0ff */
[--C-:B------:R-:W-:Y:S02]  /*3f80*/  SHF.R.S32.HI R45, RZ, 0x1f, R44.reuse ;  /* 0x0000001fff2d7819 */ /* 0x100fe4000001142c */
[----:B------:R-:W-:Y:S01]  /*3f90*/  IADD3.X R55, R25, R0, R55, P2, P6 ;  /* 0x0000000019377210 */ /* 0x000fe200017ec437 */
[----:B------:R-:W-:Y:S01]  /*3fa0*/  IMAD.IADD R27, R20, 0x1, R27 ;  /* 0x00000001141b7824 */ /* 0x000fe200078e021b */
[----:B------:R-:W-:Y:S01]  /*3fb0*/  IADD3 R44, P2, P6, R121, R116, R44 ;  /* 0x00000074792c7210 */ /* 0x000fe20007e5e02c */
[----:B------:R-:W-:Y:S01]  /*3fc0*/  IMAD.IADD R21, R118, 0x1, -R21 ;  /* 0x0000000176157824 */ /* 0x000fe200078e0a15 */
[----:B------:R-:W-:-:S02]  /*3fd0*/  SHF.R.S32.HI R20, RZ, 0x1f, R94 ;  /* 0x0000001fff147819 */ /* 0x000fc4000001145e */
[----:B------:R-:W-:Y:S02]  /*3fe0*/  IADD3.X R45, R57, R0, R45, P2, P6 ;  /* 0x00000000392d7210 */ /* 0x000fe400017ec42d */
[----:B------:R-:W-:Y:S01]  /*3ff0*/  IADD3 R94, P2, P6, R123, R116, R94 ;  /* 0x000000747b5e7210 */ /* 0x000fe20007e5e05e */
[----:B------:R-:W-:Y:S01]  /*4000*/  IMAD R23, R23, 0x1210, RZ ;  /* 0x0000121017177824 */ /* 0x000fe200078e02ff */
[----:B------:R-:W-:Y:S01]  /*4010*/  PRMT R83, R27, 0x5410, R22 ;  /* 0x000054101b537816 */ /* 0x000fe20000000016 */
[----:B------:R-:W-:Y:S01]  /*4020*/  IMAD R21, R21, 0x110, RZ ;  /* 0x0000011015157824 */ /* 0x000fe200078e02ff */
[----:B------:R-:W-:Y:S02]  /*4030*/  IADD3.X R93, R93, R0, R20, P2, P6 ;  /* 0x000000005d5d7210 */ /* 0x000fe400017ec414 */
[----:B------:R-:W-:Y:S02]  /*4040*/  SHF.R.U64 R20, R83, 0x7, RZ ;  /* 0x0000000753147819 */ /* 0x000fe400000012ff */
[----:B------:R-:W-:-:S02]  /*4050*/  IADD3 R56, P2, P6, R21, R116, R23 ;  /* 0x0000007415387210 */ /* 0x000fc40007e5e017 */
[----:B------:R-:W-:Y:S02]  /*4060*/  SHF.R.S32.HI R58, RZ, 0x1f, R23 ;  /* 0x0000001fff3a7819 */ /* 0x000fe40000011417 */
[----:B------:R-:W-:Y:S02]  /*4070*/  SHF.R.S32.HI R21, RZ, 0x1f, R21 ;  /* 0x0000001fff157819 */ /* 0x000fe40000011415 */
[----:B------:R-:W-:Y:S02]  /*4080*/  LOP3.LUT R20, R20, 0x1, RZ, 0xc0, !PT ;  /* 0x0000000114147812 */ /* 0x000fe400078ec0ff */
[----:B------:R-:W-:Y:S02]  /*4090*/  IADD3.X R58, R21, R0, R58, P2, P6 ;  /* 0x00000000153a7210 */ /* 0x000fe400017ec43a */
[----:B------:R-:W-:-:S04]  /*40a0*/  ISETP.NE.U32.AND P2, PT, R20, 0x1, PT ;  /* 0x000000011400780c */ /* 0x000fc80003f45070 */
[----:B------:R-:W-:Y:S02]  /*40b0*/  ISETP.NE.U32.AND.EX P2, PT, RZ, RZ, PT, P2 ;  /* 0x000000ffff00720c */ /* 0x000fe40003f45120 */
[----:B------:R-:W-:Y:S02]  /*40c0*/  SHF.R.U64 R0, R83, 0x6, RZ ;  /* 0x0000000653007819 */ /* 0x000fe400000012ff */
[----:B------:R-:W-:Y:S02]  /*40d0*/  FSETP.NAN.AND P6, PT, R61, R61, PT ;  /* 0x0000003d3d00720b */ /* 0x000fe40003fc8000 */
[----:B------:R-:W-:-:S07]  /*40e0*/  LOP3.LUT R0, R0, 0x1, RZ, 0xc0, !PT ;  /* 0x0000000100007812 */ /* 0x000fce00078ec0ff */
[----:B------:R-:W-:Y:S02]  /*40f0*/  @P2 FSEL R61, R61, 6, P6 ;  /* 0x40c000003d3d2808 */ /* 0x000fe40003000000 */
        /* <DEDUP_REMOVED lines=32> */
[----:B------:R-:W-:Y:S02]  /*4300*/  FSETP.NAN.AND P6, PT, R5, R5, PT ;  /* 0x000000050500720b */ /* 0x000fe40003fc8000 */
[----:B------:R-:W-:Y:S02]  /*4310*/  CS2R R20, SRZ ;  /* 0x0000000000147805 */ /* 0x000fe4000001ff00 */
[----:B------:R-:W-:-:S07]  /*4320*/  CS2R R22, SRZ ;  /* 0x0000000000167805 */ /* 0x000fce000001ff00 */
[----:B------:R-:W-:Y:S02]  /*4330*/  @P2 FSEL R5, R5, 6, P6 ;  /* 0x40c0000005052808 */ /* 0x000fe40003000000 */
[----:B------:R-:W-:-:S13]  /*4340*/  ISETP.NE.AND P2, PT, R112, 0x60, PT ;  /* 0x000000607000780c */ /* 0x000fda0003f45270 */
[----:B------:R-:W3:Y:S01]  /*4350*/  @!P2 LDG.E.EL.128 R20, desc[UR4][R52.64+-0x180] ;  /* 0xfffe80043414a981 */ /* 0x000ee2000c2e1d00 */
[----:B------:R-:W-:Y:S02]  /*4360*/  IADD3 R117, P6, R117, R28, RZ ;  /* 0x0000001c75757210 */ /* 0x000fe40007fde0ff */
[----:B------:R-:W-:Y:S02]  /*4370*/  CS2R R28, SRZ ;  /* 0x00000000001c7805 */ /* 0x000fe4000001ff00 */
[----:B------:R-:W-:Y:S02]  /*4380*/  CS2R R26, SRZ ;  /* 0x00000000001a7805 */ /* 0x000fe4000001ff00 */
[----:B------:R-:W-:Y:S01]  /*4390*/  CS2R R30, SRZ ;  /* 0x00000000001e7805 */ /* 0x000fe2000001ff00 */
[----:B------:R-:W4:Y:S01]  /*43a0*/  @!P2 LDG.E.EL.128 R32, desc[UR4][R48.64+-0x180] ;  /* 0xfffe80043020a981 */ /* 0x000f22000c2e1d00 */
[----:B------:R-:W-:Y:S01]  /*43b0*/  IMAD.X R0, R25, 0x1, R24, P6 ;  /* 0x0000000119007824 */ /* 0x000fe200030e0618 */
[----:B------:R-:W-:-:S02]  /*43c0*/  LEA R40, P6, R117, UR6, 0x2 ;  /* 0x0000000675287c11 */ /* 0x000fc4000f8c10ff */
[----:B------:R-:W-:Y:S01]  /*43d0*/  CS2R R24, SRZ ;  /* 0x0000000000187805 */ /* 0x000fe2000001ff00 */
[----:B------:R-:W2:Y:S01]  /*43e0*/  @!P2 LDG.E.EL.128 R36, desc[UR4][R46.64+-0x180] ;  /* 0xfffe80042e24a981 */ /* 0x000ea2000c2e1d00 */
[----:B------:R-:W-:-:S04]  /*43f0*/  LEA.HI.X R41, R117, UR7, R0, 0x2, P6 ;  /* 0x0000000775297c11 */ /* 0x000fc8000b0f1400 */
[----:B------:R-:W2:Y:S04]  /*4400*/  @!P2 LDG.E.EL.128 R24, desc[UR4][R50.64+-0x180] ;  /* 0xfffe80043218a981 */ /* 0x000ea8000c2e1d00 */
[----:B------:R0:W2:Y:S01]  /*4410*/  @!P2 LDG.E.EL.128 R28, desc[UR4][R40.64+-0x180] ;  /* 0xfffe8004281ca981 */ /* 0x0000a2000c2e1d00 */
[----:B------:R-:W-:-:S04]  /*4420*/  FSETP.NAN.AND P6, PT, R4, R4, PT ;  /* 0x000000040400720b */ /* 0x000fc80003fc8000 */
[----:B------:R-:W-:Y:S02]  /*4430*/  @P5 FSEL R4, R4, 6, P6 ;  /* 0x40c0000004045808 */ /* 0x000fe40003000000 */
[----:B0-----:R-:W-:-:S06]  /*4440*/  CS2R R40, SRZ ;  /* 0x0000000000287805 */ /* 0x001fcc000001ff00 */
[----:B------:R0:W2:Y:S01]  /*4450*/  @!P2 LDG.E.EL.128 R40, desc[UR4][R52.64+-0x180] ;  /* 0xfffe80043428a981 */ /* 0x0000a2000c2e1d00 */
[----:B---3--:R-:W-:-:S05]  /*4460*/  SEL R0, R20, RZ, !P2 ;  /* 0x000000ff14007207 */ /* 0x008fca0005000000 */
[----:B------:R-:W-:Y:S01]  /*4470*/  FADD R0, R0, 9.9999997473787516356e-06 ;  /* 0x3727c5ac00007421 */ /* 0x000fe20000000000 */
[----:B------:R-:W-:-:S03]  /*4480*/  SEL R20, R21, RZ, !P2 ;  /* 0x000000ff15147207 */ /* 0x000fc60005000000 */
[----:B------:R-:W3:Y:S02]  /*4490*/  MUFU.SQRT R59, R0 ;  /* 0x00000000003b7308 */ /* 0x000ee40000002000 */
[----:B------:R-:W-:Y:S01]  /*44a0*/  FADD R20, R20, 9.9999997473787516356e-06 ;  /* 0x3727c5ac14147421 */ /* 0x000fe20000000000 */
[----:B------:R-:W-:-:S05]  /*44b0*/  SEL R21, R22, RZ, !P2 ;  /* 0x000000ff16157207 */ /* 0x000fca0005000000 */
[----:B------:R-:W1:Y:S01]  /*44c0*/  MUFU.SQRT R20, R20 ;  /* 0x0000001400147308 */ /* 0x000e620000002000 */
[C---:B---3--:R-:W-:Y:S02]  /*44d0*/  FSETP.GT.AND P5, PT, R59.reuse, 8.50705917302346158658e+37, PT ;  /* 0x7e8000003b00780b */ /* 0x048fe40003fa4000 */
[----:B------:R-:W-:Y:S01]  /*44e0*/  FSETP.GEU.AND P6, PT, R59, 1.175494350822287508e-38, PT ;  /* 0x008000003b00780b */ /* 0x000fe20003fce000 */
[----:B------:R-:W-:Y:S01]  /*44f0*/  FADD R21, R21, 9.9999997473787516356e-06 ;  /* 0x3727c5ac15157421 */ /* 0x000fe20000000000 */
[----:B0-----:R-:W-:-:S05]  /*4500*/  FSEL R52, R14, 1, P5 ;  /* 0x3f8000000e347808 */ /* 0x001fca0002800000 */
[----:B------:R-:W0:Y:S04]  /*4510*/  MUFU.SQRT R21, R21 ;  /* 0x0000001500157308 */ /* 0x000e280000002000 */
[----:B------:R-:W-:Y:S01]  /*4520*/  @P5 FMUL R59, R59, 0.25 ;  /* 0x3e8000003b3b5820 */ /* 0x000fe20000400000 */
[----:B-1----:R-:W-:Y:S01]  /*4530*/  FSETP.GT.AND P5, PT, R20, 8.50705917302346158658e+37, PT ;  /* 0x7e8000001400780b */ /* 0x002fe20003fa4000 */
[----:B------:R-:W-:Y:S02]  /*4540*/  @!P6 FMUL R52, R52, 16777216 ;  /* 0x4b8000003434e820 */ /* 0x000fe40000400000 */
[----:B------:R-:W-:Y:S01]  /*4550*/  @!P6 FMUL R59, R59, 16777216 ;  /* 0x4b8000003b3be820 */ /* 0x000fe20000400000 */
[----:B------:R-:W-:Y:S02]  /*4560*/  FSETP.GEU.AND P6, PT, R20, 1.175494350822287508e-38, PT ;  /* 0x008000001400780b */ /* 0x000fe40003fce000 */
[----:B------:R-:W-:-:S05]  /*4570*/  SEL R0, R23, RZ, !P2 ;  /* 0x000000ff17007207 */ /* 0x000fca0005000000 */
[----:B------:R-:W-:Y:S02]  /*4580*/  FADD R0, R0, 9.9999997473787516356e-06 ;  /* 0x3727c5ac00007421 */ /* 0x000fe40000000000 */
[----:B------:R-:W-:Y:S01]  /*4590*/  @P5 FMUL R20, R20, 0.25 ;  /* 0x3e80000014145820 */ /* 0x000fe20000400000 */
[----:B------:R-:W-:Y:S01]  /*45a0*/  FSEL R23, R14, 1, P5 ;  /* 0x3f8000000e177808 */ /* 0x000fe20002800000 */
[----:B------:R-:W1:Y:S01]  /*45b0*/  MUFU.SQRT R22, R0 ;  /* 0x0000000000167308 */ /* 0x000e620000002000 */
[----:B0-----:R-:W-:Y:S01]  /*45c0*/  FSETP.GT.AND P5, PT, R21, 8.50705917302346158658e+37, PT ;  /* 0x7e8000001500780b */ /* 0x001fe20003fa4000 */
[----:B------:R-:W-:-:S06]  /*45d0*/  @!P6 FMUL R20, R20, 16777216 ;  /* 0x4b8000001414e820 */ /* 0x000fcc0000400000 */
[----:B------:R-:W0:Y:S01]  /*45e0*/  MUFU.RCP R59, R59 ;  /* 0x0000003b003b7308 */ /* 0x000e220000001000 */
[----:B------:R-:W-:Y:S01]  /*45f0*/  @!P6 FMUL R23, R23, 16777216 ;  /* 0x4b8000001717e820 */ /* 0x000fe20000400000 */
[----:B------:R-:W-:Y:S02]  /*4600*/  FSETP.GEU.AND P6, PT, R21, 1.175494350822287508e-38, PT ;  /* 0x008000001500780b */ /* 0x000fe40003fce000 */
[----:B--2---:R-:W-:-:S04]  /*4610*/  SEL R53, R24, RZ, !P2 ;  /* 0x000000ff18357207 */ /* 0x004fc80005000000 */
[----:B------:R-:W2:Y:S01]  /*4620*/  MUFU.RCP R20, R20 ;  /* 0x0000001400147308 */ /* 0x000ea20000001000 */
[----:B------:R-:W-:Y:S01]  /*4630*/  SEL R28, R28, RZ, !P2 ;  /* 0x000000ff1c1c7207 */ /* 0x000fe20005000000 */
[----:B------:R-:W-:Y:S01]  /*4640*/  @P5 FMUL R21, R21, 0.25 ;  /* 0x3e80000015155820 */ /* 0x000fe20000400000 */
[----:B------:R-:W-:Y:S02]  /*4650*/  FSEL R24, R14, 1, P5 ;  /* 0x3f8000000e187808 */ /* 0x000fe40002800000 */
[----:B-1----:R-:W-:Y:S01]  /*4660*/  FSETP.GT.AND P5, PT, R22, 8.50705917302346158658e+37, PT ;  /* 0x7e8000001600780b */ /* 0x002fe20003fa4000 */
[----:B------:R-:W-:Y:S01]  /*4670*/  FADD R0, R28, -R53 ;  /* 0x800000351c007221 */ /* 0x000fe20000000000 */
[----:B0-----:R-:W-:Y:S01]  /*4680*/  FMUL R59, R59, R52 ;  /* 0x000000343b3b7220 */ /* 0x001fe20000400000 */
[----:B------:R-:W-:Y:S02]  /*4690*/  SEL R28, R25, RZ, !P2 ;  /* 0x000000ff191c7207 */ /* 0x000fe40005000000 */
[----:B----4-:R-:W-:Y:S01]  /*46a0*/  SEL R32, R32, RZ, !P2 ;  /* 0x000000ff20207207 */ /* 0x010fe20005000000 */
[----:B------:R-:W-:Y:S01]  /*46b0*/  FMUL R25, R59, R0 ;  /* 0x000000003b197220 */ /* 0x000fe20000400000 */
[----:B------:R-:W-:Y:S01]  /*46c0*/  SEL R65, R36, RZ, !P2 ;  /* 0x000000ff24417207 */ /* 0x000fe20005000000 */
[----:B------:R-:W-:Y:S01]  /*46d0*/  @!P6 FMUL R21, R21, 16777216 ;  /* 0x4b8000001515e820 */ /* 0x000fe20000400000 */
[----:B------:R-:W-:Y:S01]  /*46e0*/  @!P6 FMUL R24, R24, 16777216 ;  /* 0x4b8000001818e820 */ /* 0x000fe20000400000 */
[----:B------:R-:W-:Y:S01]  /*46f0*/  FSETP.GEU.AND P6, PT, R22, 1.175494350822287508e-38, PT ;  /* 0x008000001600780b */ /* 0x000fe20003fce000 */
[----:B--2---:R-:W-:Y:S01]  /*4700*/  FMUL R53, R20, R23 ;  /* 0x0000001714357220 */ /* 0x004fe20000400000 */
[----:B------:R-:W-:Y:S01]  /*4710*/  SEL R29, R29, RZ, !P2 ;  /* 0x000000ff1d1d7207 */ /* 0x000fe20005000000 */
[----:B------:R-:W-:Y:S01]  /*4720*/  FFMA R20, R32, R25, R65 ;  /* 0x0000001920147223 */ /* 0x000fe20000000041 */
[----:B------:R-:W0:Y:S01]  /*4730*/  MUFU.RCP R21, R21 ;  /* 0x0000001500157308 */ /* 0x000e220000001000 */
[----:B------:R-:W-:Y:S01]  /*4740*/  @P5 FMUL R22, R22, 0.25 ;  /* 0x3e80000016165820 */ /* 0x000fe20000400000 */
[----:B------:R-:W-:Y:S01]  /*4750*/  FSEL R23, R14, 1, P5 ;  /* 0x3f8000000e177808 */ /* 0x000fe20002800000 */
[----:B------:R-:W-:Y:S01]  /*4760*/  FADD R0, R29, -R28 ;  /* 0x8000001c1d007221 */ /* 0x000fe20000000000 */
[----:B------:R-:W-:-:S02]  /*4770*/  FSETP.GTU.AND P5, PT, R20, RZ, PT ;  /* 0x000000ff1400720b */ /* 0x000fc40003fac000 */
[----:B------:R-:W-:Y:S01]  /*4780*/  SEL R29, R26, RZ, !P2 ;  /* 0x000000ff1a1d7207 */ /* 0x000fe20005000000 */
[----:B------:R-:W-:Y:S01]  /*4790*/  FMUL R25, R53, R0 ;  /* 0x0000000035197220 */ /* 0x000fe20000400000 */
[----:B------:R-:W-:Y:S02]  /*47a0*/  SEL R26, R33, RZ, !P2 ;  /* 0x000000ff211a7207 */ /* 0x000fe40005000000 */
[----:B------:R-:W-:Y:S02]  /*47b0*/  SEL R37, R37, RZ, !P2 ;  /* 0x000000ff25257207 */ /* 0x000fe40005000000 */
[----:B------:R-:W-:Y:S01]  /*47c0*/  FSEL R0, R20, RZ, P5 ;  /* 0x000000ff14007208 */ /* 0x000fe20002800000 */
[----:B------:R-:W-:Y:S01]  /*47d0*/  @!P6 FMUL R22, R22, 16777216 ;  /* 0x4b8000001616e820 */ /* 0x000fe20000400000 */
[----:B------:R-:W-:Y:S01]  /*47e0*/  SEL R30, R30, RZ, !P2 ;  /* 0x000000ff1e1e7207 */ /* 0x000fe20005000000 */
[----:B------:R-:W-:Y:S01]  /*47f0*/  FFMA R25, R26, R25, R37 ;  /* 0x000000191a197223 */ /* 0x000fe20000000025 */
[----:B------:R-:W-:Y:S01]  /*4800*/  FSETP.GEU.AND P5, PT, R0, 6, PT ;  /* 0x40c000000000780b */ /* 0x000fe20003fae000 */
[----:B------:R-:W-:Y:S01]  /*4810*/  @!P6 FMUL R23, R23, 16777216 ;  /* 0x4b8000001717e820 */ /* 0x000fe20000400000 */
[----:B0-----:R-:W-:Y:S01]  /*4820*/  FMUL R21, R21, R24 ;  /* 0x0000001815157220 */ /* 0x001fe20000400000 */
[----:B------:R-:W0:Y:S01]  /*4830*/  MUFU.RCP R22, R22 ;  /* 0x0000001600167308 */ /* 0x000e220000001000 */
[----:B------:R-:W-:Y:S01]  /*4840*/  FSETP.GTU.AND P6, PT, R25, RZ, PT ;  /* 0x000000ff1900720b */ /* 0x000fe20003fcc000 */
[----:B------:R-:W-:Y:S01]  /*4850*/  FADD R20, R30, -R29 ;  /* 0x8000001d1e147221 */ /* 0x000fe20000000000 */
[----:B------:R-:W-:-:S02]  /*4860*/  SEL R24, R27, RZ, !P2 ;  /* 0x000000ff1b187207 */ /* 0x000fc40005000000 */
[----:B------:R-:W-:Y:S01]  /*4870*/  SEL R34, R34, RZ, !P2 ;  /* 0x000000ff22227207 */ /* 0x000fe20005000000 */
[----:B------:R-:W-:Y:S01]  /*4880*/  FMUL R21, R21, R20 ;  /* 0x0000001415157220 */ /* 0x000fe20000400000 */
[----:B------:R-:W-:Y:S02]  /*4890*/  SEL R27, R38, RZ, !P2 ;  /* 0x000000ff261b7207 */ /* 0x000fe40005000000 */
[----:B------:R-:W-:Y:S02]  /*48a0*/  FSEL R84, R25, RZ, P6 ;  /* 0x000000ff19547208 */ /* 0x000fe40003000000 */
[----:B------:R-:W-:Y:S01]  /*48b0*/  FSETP.NAN.AND P6, PT, R0, R0, PT ;  /* 0x000000000000720b */ /* 0x000fe20003fc8000 */
[----:B------:R-:W-:Y:S01]  /*48c0*/  FFMA R21, R34, R21, R27 ;  /* 0x0000001522157223 */ /* 0x000fe2000000001b */
[----:B------:R-:W-:Y:S02]  /*48d0*/  SEL R31, R31, RZ, !P2 ;  /* 0x000000ff1f1f7207 */ /* 0x000fe40005000000 */
[----:B------:R-:W-:-:S02]  /*48e0*/  @P5 FSEL R0, R0, 6, P6 ;  /* 0x40c0000000005808 */ /* 0x000fc40003000000 */
[----:B------:R-:W-:Y:S01]  /*48f0*/  FSETP.GEU.AND P5, PT, R84, 6, PT ;  /* 0x40c000005400780b */ /* 0x000fe20003fae000 */
[----:B------:R-:W-:Y:S01]  /*4900*/  FADD R20, R31, -R24 ;  /* 0x800000181f147221 */ /* 0x000fe20000000000 */
[----:B------:R-:W-:Y:S01]  /*4910*/  FSETP.GTU.AND P6, PT, R21, RZ, PT ;  /* 0x000000ff1500720b */ /* 0x000fe20003fcc000 */
[----:B0-----:R-:W-:Y:S01]  /*4920*/  FMUL R23, R22, R23 ;  /* 0x0000001716177220 */ /* 0x001fe20000400000 */
[----:B------:R-:W-:Y:S02]  /*4930*/  SEL R35, R35, RZ, !P2 ;  /* 0x000000ff23237207 */ /* 0x000fe40005000000 */
[----:B------:R-:W-:Y:S01]  /*4940*/  SEL R22, R39, RZ, !P2 ;  /* 0x000000ff27167207 */ /* 0x000fe20005000000 */
[----:B------:R-:W-:Y:S01]  /*4950*/  FMUL R20, R23, R20 ;  /* 0x0000001417147220 */ /* 0x000fe20000400000 */
[----:B------:R-:W-:Y:S02]  /*4960*/  FSEL R85, R21, RZ, P6 ;  /* 0x000000ff15557208 */ /* 0x000fe40003000000 */
[----:B------:R-:W-:Y:S01]  /*4970*/  FSETP.NAN.AND P6, PT, R84, R84, PT ;  /* 0x000000545400720b */ /* 0x000fe20003fc8000 */
[----:B------:R-:W-:-:S03]  /*4980*/  FFMA R20, R35, R20, R22 ;  /* 0x0000001423147223 */ /* 0x000fc60000000016 */
[----:B------:R-:W-:Y:S02]  /*4990*/  @P5 FSEL R84, R84, 6, P6 ;  /* 0x40c0000054545808 */ /* 0x000fe40003000000 */
[----:B------:R-:W-:Y:S02]  /*49a0*/  FSETP.GEU.AND P5, PT, R85, 6, PT ;  /* 0x40c000005500780b */ /* 0x000fe40003fae000 */
[----:B------:R-:W-:-:S04]  /*49b0*/  FSETP.GTU.AND P6, PT, R20, RZ, PT ;  /* 0x000000ff1400720b */ /* 0x000fc80003fcc000 */
[----:B------:R-:W-:Y:S02]  /*49c0*/  FSEL R86, R20, RZ, P6 ;  /* 0x000000ff14567208 */ /* 0x000fe40003000000 */
[----:B------:R-:W-:-:S05]  /*49d0*/  FSETP.NAN.AND P6, PT, R85, R85, PT ;  /* 0x000000555500720b */ /* 0x000fca0003fc8000 */
[----:B------:R-:W-:Y:S02]  /*49e0*/  @P5 FSEL R85, R85, 6, P6 ;  /* 0x40c0000055555808 */ /* 0x000fe40003000000 */
[C---:B------:R-:W-:Y:S02]  /*49f0*/  FSETP.GEU.AND P6, PT, R86.reuse, 6, PT ;  /* 0x40c000005600780b */ /* 0x040fe40003fce000 */
[----:B------:R-:W-:Y:S02]  /*4a00*/  FSETP.NAN.AND P5, PT, R86, R86, PT ;  /* 0x000000565600720b */ /* 0x000fe40003fa8000 */
[----:B------:R-:W-:Y:S02]  /*4a10*/  CS2R R20, SRZ ;  /* 0x0000000000147805 */ /* 0x000fe4000001ff00 */
[----:B------:R-:W-:Y:S02]  /*4a20*/  CS2R R22, SRZ ;  /* 0x0000000000167805 */ /* 0x000fe4000001ff00 */
[----:B------:R-:W-:-:S02]  /*4a30*/  CS2R R24, SRZ ;  /* 0x0000000000187805 */ /* 0x000fc4000001ff00 */
[----:B------:R-:W-:Y:S02]  /*4a40*/  CS2R R26, SRZ ;  /* 0x00000000001a7805 */ /* 0x000fe4000001ff00 */
[----:B------:R-:W-:Y:S01]  /*4a50*/  CS2R R28, SRZ ;  /* 0x00000000001c7805 */ /* 0x000fe2000001ff00 */
[----:B------:R-:W2:Y:S01]  /*4a60*/  @!P2 LDG.E.EL.128 R20, desc[UR4][R50.64+-0x180] ;  /* 0xfffe80043214a981 */ /* 0x000ea2000c2e1d00 */
[----:B------:R-:W-:Y:S02]  /*4a70*/  @P6 FSEL R86, R86, 6, P5 ;  /* 0x40c0000056566808 */ /* 0x000fe40002800000 */
[----:B------:R-:W-:-:S05]  /*4a80*/  IADD3 R56, P5, R121, R56, RZ ;  /* 0x0000003879387210 */ /* 0x000fca0007fbe0ff */
[----:B------:R-:W-:Y:S01]  /*4a90*/  IMAD.X R57, R57, 0x1, R58, P5 ;  /* 0x0000000139397824 */ /* 0x000fe200028e063a */
[----:B------:R-:W-:-:S04]  /*4aa0*/  LEA R36, P5, R56, UR6, 0x2 ;  /* 0x0000000638247c11 */ /* 0x000fc8000f8a10ff */
[----:B------:R-:W-:Y:S02]  /*4ab0*/  LEA.HI.X R37, R56, UR7, R57, 0x2, P5 ;  /* 0x0000000738257c11 */ /* 0x000fe4000a8f1439 */
[----:B------:R-:W-:Y:S02]  /*4ac0*/  CS2R R30, SRZ ;  /* 0x00000000001e7805 */ /* 0x000fe4000001ff00 */
[----:B------:R-:W-:Y:S02]  /*4ad0*/  CS2R R32, SRZ ;  /* 0x0000000000207805 */ /* 0x000fe4000001ff00 */
[----:B------:R-:W-:Y:S02]  /*4ae0*/  CS2R R34, SRZ ;  /* 0x0000000000227805 */ /* 0x000fe4000001ff00 */
[----:B------:R-:W-:Y:S01]  /*4af0*/  SEL R43, R43, RZ, !P2 ;  /* 0x000000ff2b2b7207 */ /* 0x000fe20005000000 */
[----:B------:R2:W3:Y:S01]  /*4b00*/  @!P2 LDG.E.EL.128 R24, desc[UR4][R36.64+-0x180] ;  /* 0xfffe80042418a981 */ /* 0x0004e2000c2e1d00 */
[----:B------:R-:W-:Y:S01]  /*4b10*/  SEL R40, R40, RZ, !P2 ;  /* 0x000000ff28287207 */ /* 0x000fe20005000000 */
[----:B------:R-:W-:-:S02]  /*4b20*/  ULDC.64 UR6, c[0x0][0x2d8] ;  /* 0x0000b60000067ab9 */ /* 0x000fc40000000a00 */
[----:B------:R-:W4:Y:S04]  /*4b30*/  @!P2 LDG.E.EL.128 R28, desc[UR4][R48.64+-0x180] ;  /* 0xfffe8004301ca981 */ /* 0x000f28000c2e1d00 */
[----:B------:R-:W5:Y:S01]  /*4b40*/  @!P2 LDG.E.EL.128 R32, desc[UR4][R46.64+-0x180] ;  /* 0xfffe80042e20a981 */ /* 0x000f62000c2e1d00 */
[----:B------:R-:W-:-:S04]  /*4b50*/  FADD R43, R43, 9.9999997473787516356e-06 ;  /* 0x3727c5ac2b2b7421 */ /* 0x000fc80000000000 */
[----:B------:R-:W0:Y:S01]  /*4b60*/  MUFU.SQRT R38, R43 ;  /* 0x0000002b00267308 */ /* 0x000e220000002000 */
[----:B------:R-:W-:Y:S01]  /*4b70*/  FADD R40, R40, 9.9999997473787516356e-06 ;  /* 0x3727c5ac28287421 */ /* 0x000fe20000000000 */
[----:B------:R-:W-:-:S06]  /*4b80*/  SEL R41, R41, RZ, !P2 ;  /* 0x000000ff29297207 */ /* 0x000fcc0005000000 */
[----:B------:R-:W1:Y:S01]  /*4b90*/  MUFU.SQRT R40, R40 ;  /* 0x0000002800287308 */ /* 0x000e620000002000 */
[C---:B0-----:R-:W-:Y:S01]  /*4ba0*/  FSETP.GT.AND P6, PT, R38.reuse, 8.50705917302346158658e+37, PT ;  /* 0x7e8000002600780b */ /* 0x041fe20003fc4000 */
[----:B------:R-:W-:Y:S01]  /*4bb0*/  FADD R41, R41, 9.9999997473787516356e-06 ;  /* 0x3727c5ac29297421 */ /* 0x000fe20000000000 */
[----:B------:R-:W-:Y:S02]  /*4bc0*/  FSETP.GEU.AND P5, PT, R38, 1.175494350822287508e-38, PT ;  /* 0x008000002600780b */ /* 0x000fe40003fae000 */
[----:B------:R-:W-:-:S03]  /*4bd0*/  FSEL R39, R14, 1, P6 ;  /* 0x3f8000000e277808 */ /* 0x000fc60003000000 */
[----:B------:R-:W0:Y:S01]  /*4be0*/  MUFU.SQRT R43, R41 ;  /* 0x00000029002b7308 */ /* 0x000e220000002000 */
[----:B------:R-:W-:-:S05]  /*4bf0*/  SEL R42, R42, RZ, !P2 ;  /* 0x000000ff2a2a7207 */ /* 0x000fca0005000000 */
[----:B------:R-:W-:Y:S01]  /*4c00*/  @P6 FMUL R38, R38, 0.25 ;  /* 0x3e80000026266820 */ /* 0x000fe20000400000 */
[C---:B-1----:R-:W-:Y:S02]  /*4c10*/  FSETP.GT.AND P6, PT, R40.reuse, 8.50705917302346158658e+37, PT ;  /* 0x7e8000002800780b */ /* 0x042fe40003fc4000 */
[----:B------:R-:W-:Y:S02]  /*4c20*/  P2R R91, PR, RZ, 0x1 ;  /* 0x00000001ff5b7803 */ /* 0x000fe40000000000 */
[----:B------:R-:W-:Y:S01]  /*4c30*/  FSETP.GEU.AND P0, PT, R40, 1.175494350822287508e-38, PT ;  /* 0x008000002800780b */ /* 0x000fe20003f0e000 */
[----:B------:R-:W-:Y:S01]  /*4c40*/  FADD R42, R42, 9.9999997473787516356e-06 ;  /* 0x3727c5ac2a2a7421 */ /* 0x000fe20000000000 */
[----:B------:R-:W-:-:S03]  /*4c50*/  FSEL R53, R14, 1, P6 ;  /* 0x3f8000000e357808 */ /* 0x000fc60003000000 */
[----:B------:R-:W1:Y:S04]  /*4c60*/  MUFU.SQRT R52, R42 ;  /* 0x0000002a00347308 */ /* 0x000e680000002000 */
[----:B------:R-:W-:Y:S01]  /*4c70*/  @P6 FMUL R40, R40, 0.25 ;  /* 0x3e80000028286820 */ /* 0x000fe20000400000 */
[C---:B0-----:R-:W-:Y:S02]  /*4c80*/  FSETP.GT.AND P6, PT, R43.reuse, 8.50705917302346158658e+37, PT ;  /* 0x7e8000002b00780b */ /* 0x041fe40003fc4000 */
[----:B------:R-:W-:Y:S01]  /*4c90*/  P2R R62, PR, RZ, 0x2 ;  /* 0x00000002ff3e7803 */ /* 0x000fe20000000000 */
[----:B------:R-:W-:Y:S01]  /*4ca0*/  @!P0 FMUL R40, R40, 16777216 ;  /* 0x4b80000028288820 */ /* 0x000fe20000400000 */
[----:B------:R-:W-:Y:S02]  /*4cb0*/  FSETP.GEU.AND P1, PT, R43, 1.175494350822287508e-38, PT ;  /* 0x008000002b00780b */ /* 0x000fe40003f2e000 */
[----:B------:R-:W-:-:S03]  /*4cc0*/  P2R R92, PR, RZ, 0x8 ;  /* 0x00000008ff5c7803 */ /* 0x000fc60000000000 */
[----:B------:R-:W0:Y:S01]  /*4cd0*/  MUFU.RCP R40, R40 ;  /* 0x0000002800287308 */ /* 0x000e220000001000 */
[----:B-1----:R-:W-:-:S03]  /*4ce0*/  FSETP.GT.AND P3, PT, R52, 8.50705917302346158658e+37, PT ;  /* 0x7e8000003400780b */ /* 0x002fc60003f64000 */
[----:B------:R-:W-:Y:S01]  /*4cf0*/  @P6 FMUL R43, R43, 0.25 ;  /* 0x3e8000002b2b6820 */ /* 0x000fe20000400000 */
[----:B------:R-:W-:Y:S02]  /*4d00*/  FSEL R56, R14, 1, P6 ;  /* 0x3f8000000e387808 */ /* 0x000fe40003000000 */
[----:B------:R-:W-:Y:S01]  /*4d10*/  FSETP.GEU.AND P6, PT, R52, 1.175494350822287508e-38, PT ;  /* 0x008000003400780b */ /* 0x000fe20003fce000 */
[----:B------:R-:W-:Y:S01]  /*4d20*/  @!P1 FMUL R43, R43, 16777216 ;  /* 0x4b8000002b2b9820 */ /* 0x000fe20000400000 */
[----:B------:R-:W-:-:S05]  /*4d30*/  @!P0 FMUL R53, R53, 16777216 ;  /* 0x4b80000035358820 */ /* 0x000fca0000400000 */
[----:B------:R-:W-:Y:S01]  /*4d40*/  MUFU.RCP R43, R43 ;  /* 0x0000002b002b7308 */ /* 0x000fe20000001000 */
[----:B0-----:R-:W-:Y:S01]  /*4d50*/  FMUL R53, R40, R53 ;  /* 0x0000003528357220 */ /* 0x001fe20000400000 */
[----:B------:R-:W-:Y:S01]  /*4d60*/  @P3 FMUL R52, R52, 0.25 ;  /* 0x3e80000034343820 */ /* 0x000fe20000400000 */
[----:B------:R-:W-:-:S03]  /*4d70*/  FSEL R41, R14, 1, P3 ;  /* 0x3f8000000e297808 */ /* 0x000fc60001800000 */
[----:B------:R-:W-:Y:S01]  /*4d80*/  @!P6 FMUL R52, R52, 16777216 ;  /* 0x4b8000003434e820 */ /* 0x000fe20000400000 */
[----:B------:R-:W-:Y:S01]  /*4d90*/  @!P1 FMUL R56, R56, 16777216 ;  /* 0x4b80000038389820 */ /* 0x000fe20000400000 */
[----:B------:R-:W-:-:S04]  /*4da0*/  @!P6 FMUL R41, R41, 16777216 ;  /* 0x4b8000002929e820 */ /* 0x000fc80000400000 */
[----:B------:R-:W-:Y:S01]  /*4db0*/  MUFU.RCP R52, R52 ;  /* 0x0000003400347308 */ /* 0x000fe20000001000 */
[----:B------:R-:W-:Y:S01]  /*4dc0*/  @!P5 FMUL R38, R38, 16777216 ;  /* 0x4b8000002626d820 */ /* 0x000fe20000400000 */
[----:B------:R-:W-:-:S06]  /*4dd0*/  @!P5 FMUL R39, R39, 16777216 ;  /* 0x4b8000002727d820 */ /* 0x000fcc0000400000 */
[----:B------:R-:W0:Y:S02]  /*4de0*/  MUFU.RCP R38, R38 ;  /* 0x0000002600267308 */ /* 0x000e240000001000 */
[----:B0-----:R-:W-:Y:S01]  /*4df0*/  FMUL R39, R38, R39 ;  /* 0x0000002726277220 */ /* 0x001fe20000400000 */
[----:B------:R-:W-:Y:S01]  /*4e00*/  IMAD.WIDE R66, R116, 0x4, R66 ;  /* 0x0000000474427825 */ /* 0x000fe200078e0242 */
[----:B--2---:R-:W-:Y:S02]  /*4e10*/  SEL R37, R20, RZ, !P2 ;  /* 0x000000ff14257207 */ /* 0x004fe40005000000 */
[----:B------:R-:W-:Y:S02]  /*4e20*/  SEL R21, R21, RZ, !P2 ;  /* 0x000000ff15157207 */ /* 0x000fe40005000000 */
[----:B---3--:R-:W-:-:S05]  /*4e30*/  SEL R20, R24, RZ, !P2 ;  /* 0x000000ff18147207 */ /* 0x008fca0005000000 */
[----:B------:R-:W-:Y:S01]  /*4e40*/  FADD R20, R20, -R37 ;  /* 0x8000002514147221 */ /* 0x000fe20000000000 */
[----:B----4-:R-:W-:Y:S02]  /*4e50*/  SEL R37, R28, RZ, !P2 ;  /* 0x000000ff1c257207 */ /* 0x010fe40005000000 */
[----:B-----5:R-:W-:Y:S01]  /*4e60*/  SEL R32, R32, RZ, !P2 ;  /* 0x000000ff20207207 */ /* 0x020fe20005000000 */
[----:B------:R-:W-:Y:S01]  /*4e70*/  FMUL R24, R53, R20 ;  /* 0x0000001435187220 */ /* 0x000fe20000400000 */
[----:B------:R-:W-:-:S03]  /*4e80*/  SEL R20, R25, RZ, !P2 ;  /* 0x000000ff19147207 */ /* 0x000fc60005000000 */
[----:B------:R-:W-:Y:S02]  /*4e90*/  FFMA R24, R37, R24, R32 ;  /* 0x0000001825187223 */ /* 0x000fe40000000020 */
[----:B------:R-:W-:Y:S01]  /*4ea0*/  FADD R20, R20, -R21 ;  /* 0x8000001514147221 */ /* 0x000fe20000000000 */
[----:B------:R-:W-:Y:S02]  /*4eb0*/  FMUL R21, R43, R56 ;  /* 0x000000382b157220 */ /* 0x000fe40000400000 */
[C---:B------:R-:W-:Y:S02]  /*4ec0*/  FSETP.GTU.AND P6, PT, R24.reuse, RZ, PT ;  /* 0x000000ff1800720b */ /* 0x040fe40003fcc000 */
[----:B------:R-:W-:Y:S01]  /*4ed0*/  SEL R88, R29, RZ, !P2 ;  /* 0x000000ff1d587207 */ /* 0x000fe20005000000 */
[----:B------:R-:W-:Y:S01]  /*4ee0*/  FMUL R21, R21, R20 ;  /* 0x0000001415157220 */ /* 0x000fe20000400000 */
[----:B------:R-:W-:Y:S02]  /*4ef0*/  SEL R33, R33, RZ, !P2 ;  /* 0x000000ff21217207 */ /* 0x000fe40005000000 */
[----:B------:R-:W-:-:S02]  /*4f00*/  FSEL R87, R24, RZ, P6 ;  /* 0x000000ff18577208 */ /* 0x000fc40003000000 */
[----:B------:R-:W-:Y:S01]  /*4f10*/  SEL R26, R26, RZ, !P2 ;  /* 0x000000ff1a1a7207 */ /* 0x000fe20005000000 */
[----:B------:R-:W-:Y:S01]  /*4f20*/  FFMA R88, R88, R21, R33 ;  /* 0x0000001558587223 */ /* 0x000fe20000000021 */
[----:B------:R-:W-:Y:S02]  /*4f30*/  SEL R25, R22, RZ, !P2 ;  /* 0x000000ff16197207 */ /* 0x000fe40005000000 */
[----:B------:R-:W-:Y:S01]  /*4f40*/  FSETP.GEU.AND P6, PT, R87, 6, PT ;  /* 0x40c000005700780b */ /* 0x000fe20003fce000 */
[----:B------:R-:W-:Y:S01]  /*4f50*/  FMUL R21, R52, R41 ;  /* 0x0000002934157220 */ /* 0x000fe20000400000 */
[----:B------:R-:W-:Y:S01]  /*4f60*/  FSETP.GTU.AND P5, PT, R88, RZ, PT ;  /* 0x000000ff5800720b */ /* 0x000fe20003fac000 */
[----:B------:R-:W-:Y:S01]  /*4f70*/  FADD R20, R26, -R25 ;  /* 0x800000191a147221 */ /* 0x000fe20000000000 */
[----:B------:R-:W-:Y:S01]  /*4f80*/  SEL R22, R23, RZ, !P2 ;  /* 0x000000ff17167207 */ /* 0x000fe20005000000 */
[----:B------:R-:W0:Y:S01]  /*4f90*/  LDC.64 R52, c[0x0][0x2e8] ;  /* 0x0000ba00ff347b82 */ /* 0x000e220000000a00 */
[----:B------:R-:W-:Y:S01]  /*4fa0*/  SEL R30, R30, RZ, !P2 ;  /* 0x000000ff1e1e7207 */ /* 0x000fe20005000000 */
[----:B------:R-:W-:Y:S01]  /*4fb0*/  FMUL R21, R21, R20 ;  /* 0x0000001415157220 */ /* 0x000fe20000400000 */
[----:B------:R-:W-:-:S02]  /*4fc0*/  SEL R23, R34, RZ, !P2 ;  /* 0x000000ff22177207 */ /* 0x000fc40005000000 */
[----:B------:R-:W-:Y:S02]  /*4fd0*/  FSEL R88, R88, RZ, P5 ;  /* 0x000000ff58587208 */ /* 0x000fe40002800000 */
[----:B------:R-:W-:Y:S01]  /*4fe0*/  FSETP.NAN.AND P5, PT, R87, R87, PT ;  /* 0x000000575700720b */ /* 0x000fe20003fa8000 */
[----:B------:R-:W-:Y:S01]  /*4ff0*/  FFMA R21, R30, R21, R23 ;  /* 0x000000151e157223 */ /* 0x000fe20000000017 */
[----:B------:R-:W-:Y:S02]  /*5000*/  SEL R27, R27, RZ, !P2 ;  /* 0x000000ff1b1b7207 */ /* 0x000fe40005000000 */
[----:B------:R-:W-:Y:S02]  /*5010*/  @P6 FSEL R87, R87, 6, P5 ;  /* 0x40c0000057576808 */ /* 0x000fe40002800000 */
[----:B------:R-:W-:Y:S01]  /*5020*/  FSETP.GEU.AND P5, PT, R88, 6, PT ;  /* 0x40c000005800780b */ /* 0x000fe20003fae000 */
[----:B------:R-:W-:Y:S01]  /*5030*/  FADD R20, R27, -R22 ;  /* 0x800000161b147221 */ /* 0x000fe20000000000 */
[----:B------:R-:W-:-:S02]  /*5040*/  FSETP.GTU.AND P6, PT, R21, RZ, PT ;  /* 0x000000ff1500720b */ /* 0x000fc40003fcc000 */
[----:B------:R-:W-:Y:S01]  /*5050*/  SEL R31, R31, RZ, !P2 ;  /* 0x000000ff1f1f7207 */ /* 0x000fe20005000000 */
[----:B------:R-:W-:Y:S01]  /*5060*/  FMUL R20, R39, R20 ;  /* 0x0000001427147220 */ /* 0x000fe20000400000 */
[----:B------:R-:W-:Y:S02]  /*5070*/  SEL R22, R35, RZ, !P2 ;  /* 0x000000ff23167207 */ /* 0x000fe40005000000 */
        /* <DEDUP_REMOVED lines=12> */
[----:B------:R-:W-:-:S07]  /*5140*/  CS2R R22, SRZ ;  /* 0x0000000000167805 */ /* 0x000fce000001ff00 */
[----:B------:R-:W-:Y:S02]  /*5150*/  @P6 FSEL R89, R89, 6, P5 ;  /* 0x40c0000059596808 */ /* 0x000fe40002800000 */
[----:B------:R-:W-:Y:S01]  /*5160*/  ISETP.NE.AND P6, PT, R112, 0x50, PT ;  /* 0x000000507000780c */ /* 0x000fe20003fc5270 */
[----:B0-----:R-:W-:-:S12]  /*5170*/  IMAD.WIDE R52, R116, 0x4, R52 ;  /* 0x0000000474347825 */ /* 0x001fd800078e0234 */
[----:B------:R-:W2:Y:S01]  /*5180*/  @!P6 LDG.E.EL.128 R20, desc[UR4][R52.64+-0x140] ;  /* 0xfffec0043414e981 */ /* 0x000ea2000c2e1d00 */
[C---:B------:R-:W-:Y:S02]  /*5190*/  LEA R40, P5, R54.reuse, UR6, 0x2 ;  /* 0x0000000636287c11 */ /* 0x040fe4000f8a10ff */
[----:B------:R-:W-:Y:S02]  /*51a0*/  CS2R R24, SRZ ;  /* 0x0000000000187805 */ /* 0x000fe4000001ff00 */
[----:B------:R-:W-:Y:S02]  /*51b0*/  CS2R R26, SRZ ;  /* 0x00000000001a7805 */ /* 0x000fe4000001ff00 */
[----:B------:R-:W-:Y:S02]  /*51c0*/  CS2R R28, SRZ ;  /* 0x00000000001c7805 */ /* 0x000fe4000001ff00 */
[----:B------:R-:W-:Y:S02]  /*51d0*/  CS2R R30, SRZ ;  /* 0x00000000001e7805 */ /* 0x000fe4000001ff00 */
[----:B------:R-:W-:Y:S01]  /*51e0*/  LEA.HI.X R41, R54, UR7, R55, 0x2, P5 ;  /* 0x0000000736297c11 */ /* 0x000fe2000a8f1437 */
[----:B------:R-:W3:Y:S04]  /*51f0*/  @!P6 LDG.E.EL.128 R24, desc[UR4][R66.64+-0x140] ;  /* 0xfffec0044218e981 */ /* 0x000ee8000c2e1d00 */
[----:B------:R0:W4:Y:S01]  /*5200*/  @!P6 LDG.E.EL.128 R28, desc[UR4][R40.64+-0x140] ;  /* 0xfffec004281ce981 */ /* 0x000122000c2e1d00 */
[----:B------:R-:W-:-:S02]  /*5210*/  CS2R R32, SRZ ;  /* 0x0000000000207805 */ /* 0x000fc4000001ff00 */
[----:B------:R-:W-:Y:S02]  /*5220*/  CS2R R34, SRZ ;  /* 0x0000000000227805 */ /* 0x000fe4000001ff00 */
[----:B------:R-:W-:Y:S02]  /*5230*/  CS2R R36, SRZ ;  /* 0x0000000000247805 */ /* 0x000fe4000001ff00 */
[----:B------:R-:W-:Y:S01]  /*5240*/  CS2R R38, SRZ ;  /* 0x0000000000267805 */ /* 0x000fe2000001ff00 */
[----:B------:R-:W-:-:S04]  /*5250*/  IMAD.WIDE R100, R116, 0x4, R100 ;  /* 0x0000000474647825 */ /* 0x000fc800078e0264 */
[----:B------:R-:W-:Y:S01]  /*5260*/  IMAD.WIDE R98, R116, 0x4, R98 ;  /* 0x0000000474627825 */ /* 0x000fe200078e0262 */
[----:B------:R-:W5:Y:S04]  /*5270*/  @!P6 LDG.E.EL.128 R32, desc[UR4][R100.64+-0x140] ;  /* 0xfffec0046420e981 */ /* 0x000f68000c2e1d00 */
[----:B------:R-:W3:Y:S01]  /*5280*/  @!P6 LDG.E.EL.128 R36, desc[UR4][R98.64+-0x140] ;  /* 0xfffec0046224e981 */ /* 0x000ee2000c2e1d00 */
[----:B0-----:R-:W-:Y:S02]  /*5290*/  CS2R R40, SRZ ;  /* 0x0000000000287805 */ /* 0x001fe4000001ff00 */
[----:B------:R-:W-:-:S06]  /*52a0*/  CS2R R42, SRZ ;  /* 0x00000000002a7805 */ /* 0x000fcc000001ff00 */
[----:B------:R0:W3:Y:S01]  /*52b0*/  @!P6 LDG.E.EL.128 R40, desc[UR4][R52.64+-0x140] ;  /* 0xfffec0043428e981 */ /* 0x0000e2000c2e1d00 */
[C---:B------:R-:W-:Y:S02]  /*52c0*/  LEA R64, P5, R44.reuse, UR6, 0x2 ;  /* 0x000000062c407c11 */ /* 0x040fe4000f8a10ff */
[----:B------:R-:W-:Y:S02]  /*52d0*/  CS2R R46, SRZ ;  /* 0x00000000002e7805 */ /* 0x000fe4000001ff00 */
[----:B------:R-:W-:Y:S02]  /*52e0*/  CS2R R48, SRZ ;  /* 0x0000000000307805 */ /* 0x000fe4000001ff00 */
[----:B------:R-:W-:Y:S02]  /*52f0*/  CS2R R50, SRZ ;  /* 0x0000000000327805 */ /* 0x000fe4000001ff00 */
[----:B------:R-:W-:Y:S02]  /*5300*/  LEA.HI.X R65, R44, UR7, R45, 0x2, P5 ;  /* 0x000000072c417c11 */ /* 0x000fe4000a8f142d */
[----:B------:R-:W-:-:S02]  /*5310*/  CS2R R44, SRZ ;  /* 0x00000000002c7805 */ /* 0x000fc4000001ff00 */
[----:B------:R-:W-:Y:S02]  /*5320*/  CS2R R54, SRZ ;  /* 0x0000000000367805 */ /* 0x000fe4000001ff00 */
[----:B------:R-:W-:Y:S02]  /*5330*/  CS2R R56, SRZ ;  /* 0x0000000000387805 */ /* 0x000fe4000001ff00 */
[----:B------:R-:W-:Y:S01]  /*5340*/  CS2R R58, SRZ ;  /* 0x00000000003a7805 */ /* 0x000fe2000001ff00 */
[----:B------:R1:W4:Y:S01]  /*5350*/  @!P6 LDG.E.EL.128 R48, desc[UR4][R64.64+-0x140] ;  /* 0xfffec0044030e981 */ /* 0x000322000c2e1d00 */
[----:B0-----:R-:W-:Y:S02]  /*5360*/  CS2R R52, SRZ ;  /* 0x0000000000347805 */ /* 0x001fe4000001ff00 */
[----:B------:R-:W-:Y:S01]  /*5370*/  @P2 FSEL R87, R7, RZ, P4 ;  /* 0x000000ff07572208 */ /* 0x000fe20002000000 */
[----:B------:R-:W-:Y:S01]  /*5380*/  IMAD.WIDE R96, R116, 0x4, R96 ;  /* 0x0000000474607825 */ /* 0x000fe200078e0260 */
[----:B------:R0:W5:Y:S01]  /*5390*/  @!P6 LDG.E.EL.128 R44, desc[UR4][R66.64+-0x140] ;  /* 0xfffec004422ce981 */ /* 0x000162000c2e1d00 */
[----:B------:R-:W-:Y:S01]  /*53a0*/  @P2 FSEL R0, R61, RZ, P4 ;  /* 0x000000ff3d002208 */ /* 0x000fe20002000000 */
[----:B------:R-:W-:-:S02]  /*53b0*/  ULDC.64 UR6, c[0x0][0x288] ;  /* 0x0000a20000067ab9 */ /* 0x000fc40000000a00 */
[----:B------:R-:W5:Y:S04]  /*53c0*/  @!P6 LDG.E.EL.128 R52, desc[UR4][R100.64+-0x140] ;  /* 0xfffec0046434e981 */ /* 0x000f68000c2e1d00 */
[----:B------:R-:W5:Y:S01]  /*53d0*/  @!P6 LDG.E.EL.128 R56, desc[UR4][R98.64+-0x140] ;  /* 0xfffec0046238e981 */ /* 0x000f62000c2e1d00 */
[----:B------:R-:W-:Y:S02]  /*53e0*/  @P2 FSEL R84, R60, RZ, P4 ;  /* 0x000000ff3c542208 */ /* 0x000fe40002000000 */
[----:B------:R-:W-:Y:S02]  /*53f0*/  @P2 FSEL R85, R13, RZ, P4 ;  /* 0x000000ff0d552208 */ /* 0x000fe40002000000 */
[----:B------:R-:W-:Y:S02]  /*5400*/  @P2 FSEL R86, R12, RZ, P4 ;  /* 0x000000ff0c562208 */ /* 0x000fe40002000000 */
[----:B------:R-:W-:-:S02]  /*5410*/  @P2 FSEL R88, R6, RZ, P4 ;  /* 0x000000ff06582208 */ /* 0x000fc40002000000 */
[----:B------:R-:W-:Y:S02]  /*5420*/  @P2 FSEL R90, R5, RZ, P4 ;  /* 0x000000ff055a2208 */ /* 0x000fe40002000000 */
[----:B------:R-:W-:Y:S02]  /*5430*/  @P2 FSEL R89, R4, RZ, P4 ;  /* 0x000000ff04592208 */ /* 0x000fe40002000000 */
[----:B------:R-:W-:Y:S02]  /*5440*/  ISETP.NE.AND P5, PT, R112, 0x30, PT ;  /* 0x000000307000780c */ /* 0x000fe40003fa5270 */
[----:B-1----:R-:W-:Y:S02]  /*5450*/  CS2R R64, SRZ ;  /* 0x0000000000407805 */ /* 0x002fe4000001ff00 */
[----:B0-----:R-:W-:-:S09]  /*5460*/  CS2R R66, SRZ ;  /* 0x0000000000427805 */ /* 0x001fd2000001ff00 */
[----:B------:R-:W5:Y:S01]  /*5470*/  @!P5 LDG.E.EL.128 R64, desc[UR4][R96.64+-0xc0] ;  /* 0xffff40046040d981 */ /* 0x000f62000c2e1d00 */
[----:B--2---:R-:W-:-:S05]  /*5480*/  SEL R20, R20, RZ, !P6 ;  /* 0x000000ff14147207 */ /* 0x004fca0007000000 */
[----:B------:R-:W-:Y:S01]  /*5490*/  FADD R20, R20, 9.9999997473787516356e-06 ;  /* 0x3727c5ac14147421 */ /* 0x000fe20000000000 */
[----:B------:R-:W-:-:S05]  /*54a0*/  SEL R21, R21, RZ, !P6 ;  /* 0x000000ff15157207 */ /* 0x000fca0007000000 */
[----:B------:R-:W0:Y:S01]  /*54b0*/  MUFU.SQRT R20, R20 ;  /* 0x0000001400147308 */ /* 0x000e220000002000 */
[----:B------:R-:W-:Y:S01]  /*54c0*/  FADD R7, R21, 9.9999997473787516356e-06 ;  /* 0x3727c5ac15077421 */ /* 0x000fe20000000000 */
[----:B------:R-:W-:-:S06]  /*54d0*/  SEL R4, R22, RZ, !P6 ;  /* 0x000000ff16047207 */ /* 0x000fcc0007000000 */
[----:B------:R-:W1:Y:S01]  /*54e0*/  MUFU.SQRT R7, R7 ;  /* 0x0000000700077308 */ /* 0x000e620000002000 */
[----:B0-----:R-:W-:Y:S01]  /*54f0*/  FSETP.GT.AND P2, PT, R20, 8.50705917302346158658e+37, PT ;  /* 0x7e8000001400780b */ /* 0x001fe20003f44000 */
[----:B------:R-:W-:Y:S01]  /*5500*/  FADD R4, R4, 9.9999997473787516356e-06 ;  /* 0x3727c5ac04047421 */ /* 0x000fe20000000000 */
[----:B------:R-:W-:Y:S02]  /*5510*/  FSETP.GEU.AND P4, PT, R20, 1.175494350822287508e-38, PT ;  /* 0x008000001400780b */ /* 0x000fe40003f8e000 */
[----:B------:R-:W-:-:S03]  /*5520*/  FSEL R13, R14, 1, P2 ;  /* 0x3f8000000e0d7808 */ /* 0x000fc60001000000 */
[----:B------:R-:W0:Y:S01]  /*5530*/  MUFU.SQRT R4, R4 ;  /* 0x0000000400047308 */ /* 0x000e220000002000 */
[----:B------:R-:W-:-:S05]  /*5540*/  SEL R5, R23, RZ, !P6 ;  /* 0x000000ff17057207 */ /* 0x000fca0007000000 */
[----:B------:R-:W-:Y:S01]  /*5550*/  @P2 FMUL R20, R20, 0.25 ;  /* 0x3e80000014142820 */ /* 0x000fe20000400000 */
[----:B-1----:R-:W-:Y:S01]  /*5560*/  FSETP.GT.AND P2, PT, R7, 8.50705917302346158658e+37, PT ;  /* 0x7e8000000700780b */ /* 0x002fe20003f44000 */
[----:B------:R-:W-:Y:S02]  /*5570*/  @!P4 FMUL R13, R13, 16777216 ;  /* 0x4b8000000d0dc820 */ /* 0x000fe40000400000 */
[----:B------:R-:W-:Y:S01]  /*5580*/  @!P4 FMUL R20, R20, 16777216 ;  /* 0x4b8000001414c820 */ /* 0x000fe20000400000 */
[----:B------:R-:W-:Y:S01]  /*5590*/  FSETP.GEU.AND P4, PT, R7, 1.175494350822287508e-38, PT ;  /* 0x008000000700780b */ /* 0x000fe20003f8e000 */
[----:B------:R-:W-:Y:S01]  /*55a0*/  FADD R5, R5, 9.9999997473787516356e-06 ;  /* 0x3727c5ac05057421 */ /* 0x000fe20000000000 */
[----:B------:R-:W-:-:S03]  /*55b0*/  FSEL R6, R14, 1, P2 ;  /* 0x3f8000000e067808 */ /* 0x000fc60001000000 */
[----:B------:R-:W1:Y:S04]  /*55c0*/  MUFU.RCP R20, R20 ;  /* 0x0000001400147308 */ /* 0x000e680000001000 */
[----:B------:R-:W-:Y:S01]  /*55d0*/  @P2 FMUL R7, R7, 0.25 ;  /* 0x3e80000007072820 */ /* 0x000fe20000400000 */
[----:B0-----:R-:W-:-:S03]  /*55e0*/  FSETP.GT.AND P2, PT, R4, 8.50705917302346158658e+37, PT ;  /* 0x7e8000000400780b */ /* 0x001fc60003f44000 */
[----:B------:R-:W0:Y:S01]  /*55f0*/  MUFU.SQRT R5, R5 ;  /* 0x0000000500057308 */ /* 0x000e220000002000 */
[----:B------:R-:W-:Y:S01]  /*5600*/  @!P4 FMUL R7, R7, 16777216 ;  /* 0x4b8000000707c820 */ /* 0x000fe20000400000 */
[----:B---3--:R-:W-:Y:S01]  /*5610*/  SEL R21, R24, RZ, !P6 ;  /* 0x000000ff18157207 */ /* 0x008fe20007000000 */
[----:B------:R-:W-:Y:S01]  /*5620*/  @!P4 FMUL R6, R6, 16777216 ;  /* 0x4b8000000606c820 */ /* 0x000fe20000400000 */
[----:B----4-:R-:W-:Y:S02]  /*5630*/  SEL R12, R28, RZ, !P6 ;  /* 0x000000ff1c0c7207 */ /* 0x010fe40007000000 */
[----:B------:R-:W-:Y:S02]  /*5640*/  FSETP.GEU.AND P4, PT, R4, 1.175494350822287508e-38, PT ;  /* 0x008000000400780b */ /* 0x000fe40003f8e000 */
[----:B------:R-:W2:Y:S01]  /*5650*/  MUFU.RCP R7, R7 ;  /* 0x0000000700077308 */ /* 0x000ea20000001000 */
[----:B------:R-:W-:Y:S01]  /*5660*/  FADD R12, R12, -R21 ;  /* 0x800000150c0c7221 */ /* 0x000fe20000000000 */
[----:B-1----:R-:W-:Y:S01]  /*5670*/  FMUL R21, R20, R13 ;  /* 0x0000000d14157220 */ /* 0x002fe20000400000 */
[----:B------:R-:W-:Y:S01]  /*5680*/  @P2 FMUL R4, R4, 0.25 ;  /* 0x3e80000004042820 */ /* 0x000fe20000400000 */
[----:B------:R-:W-:-:S02]  /*5690*/  FSEL R13, R14, 1, P2 ;  /* 0x3f8000000e0d7808 */ /* 0x000fc40001000000 */
[----:B0-----:R-:W-:Y:S01]  /*56a0*/  FSETP.GT.AND P2, PT, R5, 8.50705917302346158658e+37, PT ;  /* 0x7e8000000500780b */ /* 0x001fe20003f44000 */
[----:B------:R-:W-:Y:S01]  /*56b0*/  FMUL R20, R21, R12 ;  /* 0x0000000c15147220 */ /* 0x000fe20000400000 */
[----:B-----5:R-:W-:Y:S02]  /*56c0*/  SEL R23, R32, RZ, !P6 ;  /* 0x000000ff20177207 */ /* 0x020fe40007000000 */
[----:B------:R-:W-:Y:S01]  /*56d0*/  SEL R36, R36, RZ, !P6 ;  /* 0x000000ff24247207 */ /* 0x000fe20007000000 */
[----:B------:R-:W-:Y:S01]  /*56e0*/  @!P4 FMUL R4, R4, 16777216 ;  /* 0x4b8000000404c820 */ /* 0x000fe20000400000 */
[----:B------:R-:W-:Y:S01]  /*56f0*/  @!P4 FMUL R13, R13, 16777216 ;  /* 0x4b8000000d0dc820 */ /* 0x000fe20000400000 */
[----:B------:R-:W-:Y:S02]  /*5700*/  FSETP.GEU.AND P4, PT, R5, 1.175494350822287508e-38, PT ;  /* 0x008000000500780b */ /* 0x000fe40003f8e000 */
[----:B------:R-:W-:Y:S01]  /*5710*/  SEL R22, R25, RZ, !P6 ;  /* 0x000000ff19167207 */ /* 0x000fe20007000000 */
[----:B------:R-:W-:Y:S01]  /*5720*/  FFMA R20, R23, R20, R36 ;  /* 0x0000001417147223 */ /* 0x000fe20000000024 */
[----:B------:R-:W-:Y:S01]  /*5730*/  SEL R29, R29, RZ, !P6 ;  /* 0x000000ff1d1d7207 */ /* 0x000fe20007000000 */
[----:B--2---:R-:W-:Y:S01]  /*5740*/  FMUL R21, R7, R6 ;  /* 0x0000000607157220 */ /* 0x004fe20000400000 */
        /* <DEDUP_REMOVED lines=8> */
[----:B------:R-:W-:Y:S01]  /*57d0*/  FSEL R37, R20, RZ, P2 ;  /* 0x000000ff14257208 */ /* 0x000fe20001000000 */
[----:B------:R-:W-:Y:S01]  /*57e0*/  @!P4 FMUL R5, R5, 16777216 ;  /* 0x4b8000000505c820 */ /* 0x000fe20000400000 */
[----:B------:R-:W-:Y:S01]  /*57f0*/  SEL R26, R26, RZ, !P6 ;  /* 0x000000ff1a1a7207 */ /* 0x000fe20007000000 */
[----:B------:R-:W-:Y:S01]  /*5800*/  FFMA R12, R33, R12, R22 ;  /* 0x0000000c210c7223 */ /* 0x000fe20000000016 */
[----:B------:R-:W-:Y:S02]  /*5810*/  SEL R7, R30, RZ, !P6 ;  /* 0x000000ff1e077207 */ /* 0x000fe40007000000 */
[----:B------:R-:W-:Y:S01]  /*5820*/  FSETP.GEU.AND P2, PT, R37, 6, PT ;  /* 0x40c000002500780b */ /* 0x000fe20003f4e000 */
[----:B------:R-:W-:Y:S01]  /*5830*/  @!P4 FMUL R6, R6, 16777216 ;  /* 0x4b8000000606c820 */ /* 0x000fe20000400000 */
[----:B------:R-:W1:Y:S01]  /*5840*/  MUFU.RCP R5, R5 ;  /* 0x0000000500057308 */ /* 0x000e620000001000 */
[----:B------:R-:W-:Y:S01]  /*5850*/  FSETP.GTU.AND P4, PT, R12, RZ, PT ;  /* 0x000000ff0c00720b */ /* 0x000fe20003f8c000 */
[----:B------:R-:W-:Y:S01]  /*5860*/  FADD R7, R7, -R26 ;  /* 0x8000001a07077221 */ /* 0x000fe20000000000 */
[----:B0-----:R-:W-:Y:S01]  /*5870*/  FMUL R20, R4, R13 ;  /* 0x0000000d04147220 */ /* 0x001fe20000400000 */
[----:B------:R-:W-:-:S02]  /*5880*/  SEL R34, R34, RZ, !P6 ;  /* 0x000000ff22227207 */ /* 0x000fc40007000000 */
[----:B------:R-:W-:Y:S01]  /*5890*/  SEL R13, R38, RZ, !P6 ;  /* 0x000000ff260d7207 */ /* 0x000fe20007000000 */
[----:B------:R-:W-:Y:S01]  /*58a0*/  FMUL R7, R20, R7 ;  /* 0x0000000714077220 */ /* 0x000fe20000400000 */
[----:B------:R-:W-:Y:S02]  /*58b0*/  FSEL R61, R12, RZ, P4 ;  /* 0x000000ff0c3d7208 */ /* 0x000fe40002000000 */
[----:B------:R-:W-:Y:S01]  /*58c0*/  FSETP.NAN.AND P4, PT, R37, R37, PT ;  /* 0x000000252500720b */ /* 0x000fe20003f88000 */
[----:B------:R-:W-:Y:S01]  /*58d0*/  FFMA R7, R34, R7, R13 ;  /* 0x0000000722077223 */ /* 0x000fe2000000000d */
[----:B------:R-:W-:Y:S02]  /*58e0*/  SEL R27, R27, RZ, !P6 ;  /* 0x000000ff1b1b7207 */ /* 0x000fe40007000000 */
[----:B------:R-:W-:Y:S02]  /*58f0*/  @P2 FSEL R37, R37, 6, P4 ;  /* 0x40c0000025252808 */ /* 0x000fe40002000000 */
[----:B------:R-:W-:-:S02]  /*5900*/  SEL R4, R31, RZ, !P6 ;  /* 0x000000ff1f047207 */ /* 0x000fc40007000000 */
[----:B------:R-:W-:Y:S01]  /*5910*/  FSETP.GEU.AND P2, PT, R61, 6, PT ;  /* 0x40c000003d00780b */ /* 0x000fe20003f4e000 */
[----:B-1----:R-:W-:Y:S01]  /*5920*/  FMUL R5, R5, R6 ;  /* 0x0000000605057220 */ /* 0x002fe20000400000 */
[----:B------:R-:W-:Y:S01]  /*5930*/  FSETP.GTU.AND P4, PT, R7, RZ, PT ;  /* 0x000000ff0700720b */ /* 0x000fe20003f8c000 */
[----:B------:R-:W-:Y:S01]  /*5940*/  FADD R4, R4, -R27 ;  /* 0x8000001b04047221 */ /* 0x000fe20000000000 */
        /* <DEDUP_REMOVED lines=8> */
[----:B------:R-:W-:Y:S02]  /*59d0*/  SEL R40, R40, RZ, !P6 ;  /* 0x000000ff28287207 */ /* 0x000fe40007000000 */
[----:B------:R-:W-:-:S03]  /*59e0*/  FSETP.GTU.AND P4, PT, R4, RZ, PT ;  /* 0x000000ff0400720b */ /* 0x000fc60003f8c000 */
[----:B------:R-:W-:Y:S01]  /*59f0*/  FADD R40, R40, 9.9999997473787516356e-06 ;  /* 0x3727c5ac28287421 */ /* 0x000fe20000000000 */
[----:B------:R-:W-:Y:S02]  /*5a00*/  FSEL R39, R4, RZ, P4 ;  /* 0x000000ff04277208 */ /* 0x000fe40002000000 */
[----:B------:R-:W-:-:S03]  /*5a10*/  FSETP.NAN.AND P4, PT, R36, R36, PT ;  /* 0x000000242400720b */ /* 0x000fc60003f88000 */
[----:B------:R-:W0:Y:S01]  /*5a20*/  MUFU.SQRT R40, R40 ;  /* 0x0000002800287308 */ /* 0x000e220000002000 */
[----:B------:R-:W-:Y:S02]  /*5a30*/  @P2 FSEL R36, R36, 6, P4 ;  /* 0x40c0000024242808 */ /* 0x000fe40002000000 */
[----:B------:R-:W-:Y:S02]  /*5a40*/  FSETP.GEU.AND P4, PT, R39, 6, PT ;  /* 0x40c000002700780b */ /* 0x000fe40003f8e000 */
[----:B------:R-:W-:Y:S02]  /*5a50*/  SEL R41, R41, RZ, !P6 ;  /* 0x000000ff29297207 */ /* 0x000fe40007000000 */
[----:B------:R-:W-:-:S03]  /*5a60*/  FSETP.NAN.AND P2, PT, R39, R39, PT ;  /* 0x000000272700720b */ /* 0x000fc60003f48000 */
[----:B------:R-:W-:Y:S01]  /*5a70*/  FADD R41, R41, 9.9999997473787516356e-06 ;  /* 0x3727c5ac29297421 */ /* 0x000fe20000000000 */
[----:B------:R-:W-:-:S05]  /*5a80*/  SEL R42, R42, RZ, !P6 ;  /* 0x000000ff2a2a7207 */ /* 0x000fca0007000000 */
[----:B------:R-:W1:Y:S01]  /*5a90*/  MUFU.SQRT R41, R41 ;  /* 0x0000002900297308 */ /* 0x000e620000002000 */
[----:B------:R-:W-:Y:S02]  /*5aa0*/  @P4 FSEL R39, R39, 6, P2 ;  /* 0x40c0000027274808 */ /* 0x000fe40001000000 */
[C---:B0-----:R-:W-:Y:S02]  /*5ab0*/  FSETP.GT.AND P2, PT, R40.reuse, 8.50705917302346158658e+37, PT ;  /* 0x7e8000002800780b */ /* 0x041fe40003f44000 */
[----:B------:R-:W-:Y:S01]  /*5ac0*/  FSETP.GEU.AND P4, PT, R40, 1.175494350822287508e-38, PT ;  /* 0x008000002800780b */ /* 0x000fe20003f8e000 */
[----:B------:R-:W-:Y:S01]  /*5ad0*/  FADD R42, R42, 9.9999997473787516356e-06 ;  /* 0x3727c5ac2a2a7421 */ /* 0x000fe20000000000 */
[----:B------:R-:W-:Y:S02]  /*5ae0*/  FSEL R5, R14, 1, P2 ;  /* 0x3f8000000e057808 */ /* 0x000fe40001000000 */
[----:B------:R-:W-:-:S03]  /*5af0*/  SEL R43, R43, RZ, !P6 ;  /* 0x000000ff2b2b7207 */ /* 0x000fc60007000000 */
[----:B------:R-:W0:Y:S04]  /*5b00*/  MUFU.SQRT R42, R42 ;  /* 0x0000002a002a7308 */ /* 0x000e280000002000 */
        /* <DEDUP_REMOVED lines=12> */
[----:B------:R-:W-:Y:S01]  /*5bd0*/  @!P4 FMUL R4, R4, 16777216 ;  /* 0x4b8000000404c820 */ /* 0x000fe20000400000 */
[----:B------:R-:W-:Y:S02]  /*5be0*/  FSETP.GEU.AND P4, PT, R42, 1.175494350822287508e-38, PT ;  /* 0x008000002a00780b */ /* 0x000fe40003f8e000 */
[----:B------:R-:W-:Y:S02]  /*5bf0*/  SEL R7, R44, RZ, !P6 ;  /* 0x000000ff2c077207 */ /* 0x000fe40007000000 */
[----:B------:R-:W-:Y:S01]  /*5c00*/  SEL R6, R48, RZ, !P6 ;  /* 0x000000ff30067207 */ /* 0x000fe20007000000 */
[----:B------:R-:W2:Y:S04]  /*5c10*/  MUFU.RCP R41, R41 ;  /* 0x0000002900297308 */ /* 0x000ea80000001000 */
[----:B------:R-:W-:Y:S01]  /*5c20*/  FADD R6, R6, -R7 ;  /* 0x8000000706067221 */ /* 0x000fe20000000000 */
[----:B-1----:R-:W-:Y:S01]  /*5c30*/  FMUL R7, R40, R5 ;  /* 0x0000000528077220 */ /* 0x002fe20000400000 */
[----:B------:R-:W-:Y:S01]  /*5c40*/  FSEL R5, R14, 1, P2 ;  /* 0x3f8000000e057808 */ /* 0x000fe20001000000 */
[----:B------:R-:W-:Y:S01]  /*5c50*/  @P2 FMUL R42, R42, 0.25 ;  /* 0x3e8000002a2a2820 */ /* 0x000fe20000400000 */
[----:B0-----:R-:W-:-:S03]  /*5c60*/  FSETP.GT.AND P2, PT, R43, 8.50705917302346158658e+37, PT ;  /* 0x7e8000002b00780b */ /* 0x001fc60003f44000 */
[----:B------:R-:W-:Y:S01]  /*5c70*/  @!P4 FMUL R42, R42, 16777216 ;  /* 0x4b8000002a2ac820 */ /* 0x000fe20000400000 */
[----:B------:R-:W-:Y:S01]  /*5c80*/  @!P4 FMUL R5, R5, 16777216 ;  /* 0x4b8000000505c820 */ /* 0x000fe20000400000 */
[----:B------:R-:W-:Y:S01]  /*5c90*/  FSETP.GEU.AND P4, PT, R43, 1.175494350822287508e-38, PT ;  /* 0x008000002b00780b */ /* 0x000fe20003f8e000 */
[----:B------:R-:W-:Y:S01]  /*5ca0*/  FMUL R7, R7, R6 ;  /* 0x0000000607077220 */ /* 0x000fe20000400000 */
[----:B------:R-:W-:Y:S02]  /*5cb0*/  SEL R38, R52, RZ, !P6 ;  /* 0x000000ff34267207 */ /* 0x000fe40007000000 */
[----:B------:R-:W-:Y:S02]  /*5cc0*/  SEL R21, R56, RZ, !P6 ;  /* 0x000000ff38157207 */ /* 0x000fe40007000000 */
[----:B------:R-:W-:Y:S02]  /*5cd0*/  SEL R12, R45, RZ, !P6 ;  /* 0x000000ff2d0c7207 */ /* 0x000fe40007000000 */
[----:B------:R-:W-:Y:S01]  /*5ce0*/  SEL R49, R49, RZ, !P6 ;  /* 0x000000ff31317207 */ /* 0x000fe20007000000 */
[----:B------:R-:W-:Y:S01]  /*5cf0*/  FFMA R38, R38, R7, R21 ;  /* 0x0000000726267223 */ /* 0x000fe20000000015 */
[----:B------:R-:W0:Y:S01]  /*5d00*/  MUFU.RCP R42, R42 ;  /* 0x0000002a002a7308 */ /* 0x000e220000001000 */
[----:B------:R-:W-:Y:S01]  /*5d10*/  @P2 FMUL R43, R43, 0.25 ;  /* 0x3e8000002b2b2820 */ /* 0x000fe20000400000 */
[----:B--2---:R-:W-:Y:S01]  /*5d20*/  FMUL R41, R41, R4 ;  /* 0x0000000429297220 */ /* 0x004fe20000400000 */
[----:B------:R-:W-:Y:S01]  /*5d30*/  FADD R6, R49, -R12 ;  /* 0x8000000c31067221 */ /* 0x000fe20000000000 */
[----:B------:R-:W-:Y:S01]  /*5d40*/  FSEL R4, R14, 1, P2 ;  /* 0x3f8000000e047808 */ /* 0x000fe20001000000 */
[----:B------:R-:W-:Y:S01]  /*5d50*/  @!P4 FMUL R43, R43, 16777216 ;  /* 0x4b8000002b2bc820 */ /* 0x000fe20000400000 */
[----:B------:R-:W-:Y:S01]  /*5d60*/  FSETP.GTU.AND P2, PT, R38, RZ, PT ;  /* 0x000000ff2600720b */ /* 0x000fe20003f4c000 */
[----:B------:R-:W-:Y:S01]  /*5d70*/  FMUL R7, R41, R6 ;  /* 0x0000000629077220 */ /* 0x000fe20000400000 */
[----:B------:R-:W-:-:S02]  /*5d80*/  SEL R12, R53, RZ, !P6 ;  /* 0x000000ff350c7207 */ /* 0x000fc40007000000 */
[----:B------:R-:W-:Y:S02]  /*5d90*/  SEL R57, R57, RZ, !P6 ;  /* 0x000000ff39397207 */ /* 0x000fe40007000000 */
[----:B------:R-:W-:Y:S01]  /*5da0*/  FSEL R38, R38, RZ, P2 ;  /* 0x000000ff26267208 */ /* 0x000fe20001000000 */
[----:B------:R-:W1:Y:S01]  /*5db0*/  MUFU.RCP R43, R43 ;  /* 0x0000002b002b7308 */ /* 0x000e620000001000 */
[----:B------:R-:W-:Y:S02]  /*5dc0*/  SEL R13, R46, RZ, !P6 ;  /* 0x000000ff2e0d7207 */ /* 0x000fe40007000000 */
[----:B------:R-:W-:Y:S01]  /*5dd0*/  SEL R50, R50, RZ, !P6 ;  /* 0x000000ff32327207 */ /* 0x000fe20007000000 */
[----:B------:R-:W-:Y:S01]  /*5de0*/  FFMA R7, R12, R7, R57 ;  /* 0x000000070c077223 */ /* 0x000fe20000000039 */
[----:B------:R-:W-:Y:S01]  /*5df0*/  FSETP.GEU.AND P2, PT, R38, 6, PT ;  /* 0x40c000002600780b */ /* 0x000fe20003f4e000 */
[----:B------:R-:W-:Y:S02]  /*5e00*/  @!P4 FMUL R4, R4, 16777216 ;  /* 0x4b8000000404c820 */ /* 0x000fe40000400000 */
[----:B------:R-:W-:Y:S01]  /*5e10*/  FADD R6, R50, -R13 ;  /* 0x8000000d32067221 */ /* 0x000fe20000000000 */
[----:B0-----:R-:W-:Y:S01]  /*5e20*/  FMUL R13, R42, R5 ;  /* 0x000000052a0d7220 */ /* 0x001fe20000400000 */
[----:B------:R-:W-:-:S02]  /*5e30*/  FSETP.GTU.AND P4, PT, R7, RZ, PT ;  /* 0x000000ff0700720b */ /* 0x000fc40003f8c000 */
[----:B------:R-:W-:Y:S01]  /*5e40*/  SEL R20, R47, RZ, !P6 ;  /* 0x000000ff2f147207 */ /* 0x000fe20007000000 */
[----:B------:R-:W-:Y:S01]  /*5e50*/  FMUL R6, R13, R6 ;  /* 0x000000060d067220 */ /* 0x000fe20000400000 */
[----:B------:R-:W-:Y:S02]  /*5e60*/  SEL R5, R51, RZ, !P6 ;  /* 0x000000ff33057207 */ /* 0x000fe40007000000 */
[----:B------:R-:W-:Y:S02]  /*5e70*/  SEL R13, R54, RZ, !P6 ;  /* 0x000000ff360d7207 */ /* 0x000fe40007000000 */
[----:B------:R-:W-:Y:S02]  /*5e80*/  SEL R58, R58, RZ, !P6 ;  /* 0x000000ff3a3a7207 */ /* 0x000fe40007000000 */
[----:B------:R-:W-:Y:S02]  /*5e90*/  FSEL R41, R7, RZ, P4 ;  /* 0x000000ff07297208 */ /* 0x000fe40002000000 */
[C---:B------:R-:W-:Y:S01]  /*5ea0*/  FSETP.NAN.AND P4, PT, R38.reuse, R38, PT ;  /* 0x000000262600720b */ /* 0x040fe20003f88000 */
[----:B------:R-:W-:Y:S01]  /*5eb0*/  FADD R5, R5, -R20 ;  /* 0x8000001405057221 */ /* 0x000fe20000000000 */
[----:B------:R-:W-:Y:S01]  /*5ec0*/  FFMA R6, R13, R6, R58 ;  /* 0x000000060d067223 */ /* 0x000fe2000000003a */
[----:B-1----:R-:W-:Y:S01]  /*5ed0*/  FMUL R4, R43, R4 ;  /* 0x000000042b047220 */ /* 0x002fe20000400000 */
[----:B------:R-:W-:Y:S01]  /*5ee0*/  @P2 FSEL R38, R38, 6, P4 ;  /* 0x40c0000026262808 */ /* 0x000fe20002000000 */
[----:B------:R-:W0:Y:S01]  /*5ef0*/  LDC.64 R12, c[0x0][0x2c0] ;  /* 0x0000b000ff0c7b82 */ /* 0x000e220000000a00 */
[----:B------:R-:W-:Y:S01]  /*5f00*/  FSETP.GEU.AND P2, PT, R41, 6, PT ;  /* 0x40c000002900780b */ /* 0x000fe20003f4e000 */
[----:B------:R-:W-:Y:S01]  /*5f10*/  FMUL R5, R4, R5 ;  /* 0x0000000504057220 */ /* 0x000fe20000400000 */
[----:B------:R-:W-:-:S02]  /*5f20*/  FSETP.GTU.AND P4, PT, R6, RZ, PT ;  /* 0x000000ff0600720b */ /* 0x000fc40003f8c000 */
[----:B------:R-:W-:Y:S02]  /*5f30*/  SEL R4, R55, RZ, !P6 ;  /* 0x000000ff37047207 */ /* 0x000fe40007000000 */
[----:B------:R-:W-:Y:S02]  /*5f40*/  SEL R59, R59, RZ, !P6 ;  /* 0x000000ff3b3b7207 */ /* 0x000fe40007000000 */
[----:B------:R-:W-:Y:S02]  /*5f50*/  FSEL R43, R6, RZ, P4 ;  /* 0x000000ff062b7208 */ /* 0x000fe40002000000 */
[----:B------:R-:W-:Y:S01]  /*5f60*/  FSETP.NAN.AND P4, PT, R41, R41, PT ;  /* 0x000000292900720b */ /* 0x000fe20003f88000 */
[----:B------:R-:W-:-:S03]  /*5f70*/  FFMA R5, R4, R5, R59 ;  /* 0x0000000504057223 */ /* 0x000fc6000000003b */
[----:B------:R-:W-:Y:S02]  /*5f80*/  @P2 FSEL R41, R41, 6, P4 ;  /* 0x40c0000029292808 */ /* 0x000fe40002000000 */
[C---:B------:R-:W-:Y:S02]  /*5f90*/  FSETP.GTU.AND P4, PT, R5.reuse, RZ, PT ;  /* 0x000000ff0500720b */ /* 0x040fe40003f8c000 */
[----:B------:R-:W-:Y:S02]  /*5fa0*/  CS2R R6, SRZ ;  /* 0x0000000000067805 */ /* 0x000fe4000001ff00 */
[----:B------:R-:W-:Y:S02]  /*5fb0*/  FSEL R40, R5, RZ, P4 ;  /* 0x000000ff05287208 */ /* 0x000fe40002000000 */
[----:B------:R-:W-:-:S06]  /*5fc0*/  CS2R R4, SRZ ;  /* 0x0000000000047805 */ /* 0x000fcc000001ff00 */
[----:B------:R-:W2:Y:S01]  /*5fd0*/  @!P5 LDG.E.EL.128 R4, desc[UR4][R96.64+-0xc0] ;  /* 0xffff40046004d981 */ /* 0x000ea2000c2e1d00 */
[C---:B------:R-:W-:Y:S02]  /*5fe0*/  FSETP.GEU.AND P2, PT, R43.reuse, 6, PT ;  /* 0x40c000002b00780b */ /* 0x040fe40003f4e000 */
[----:B------:R-:W-:Y:S02]  /*5ff0*/  SEL R30, R64, RZ, !P5 ;  /* 0x000000ff401e7207 */ /* 0x000fe40006800000 */
[----:B------:R-:W-:-:S03]  /*6000*/  FSETP.NAN.AND P4, PT, R43, R43, PT ;  /* 0x0000002b2b00720b */ /* 0x000fc60003f88000 */
[----:B------:R-:W-:-:S06]  /*6010*/  FADD R30, R30, 9.9999997473787516356e-06 ;  /* 0x3727c5ac1e1e7421 */ /* 0x000fcc0000000000 */
[----:B------:R-:W-:Y:S02]  /*6020*/  @P2 FSEL R43, R43, 6, P4 ;  /* 0x40c000002b2b2808 */ /* 0x000fe40002000000 */
[C---:B------:R-:W-:Y:S01]  /*6030*/  FSETP.GEU.AND P4, PT, R40.reuse, 6, PT ;  /* 0x40c000002800780b */ /* 0x040fe20003f8e000 */
[----:B------:R-:W1:Y:S01]  /*6040*/  MUFU.SQRT R30, R30 ;  /* 0x0000001e001e7308 */ /* 0x000e620000002000 */
[----:B------:R-:W-:Y:S02]  /*6050*/  SEL R31, R65, RZ, !P5 ;  /* 0x000000ff411f7207 */ /* 0x000fe40006800000 */
[----:B------:R-:W-:-:S03]  /*6060*/  FSETP.NAN.AND P2, PT, R40, R40, PT ;  /* 0x000000282800720b */ /* 0x000fc60003f48000 */
[----:B------:R-:W-:-:S06]  /*6070*/  FADD R31, R31, 9.9999997473787516356e-06 ;  /* 0x3727c5ac1f1f7421 */ /* 0x000fcc0000000000 */
[----:B------:R-:W-:Y:S02]  /*6080*/  @P4 FSEL R40, R40, 6, P2 ;  /* 0x40c0000028284808 */ /* 0x000fe40001000000 */
[----:B------:R-:W-:Y:S01]  /*6090*/  IADD3 R28, P2, R3, UR6, RZ ;  /* 0x00000006031c7c10 */ /* 0x000fe2000ff5e0ff */
[----:B------:R-:W3:Y:S01]  /*60a0*/  MUFU.SQRT R31, R31 ;  /* 0x0000001f001f7308 */ /* 0x000ee20000002000 */
[----:B------:R-:W-:Y:S02]  /*60b0*/  IADD3 R114, P4, R114, UR6, RZ ;  /* 0x0000000672727c10 */ /* 0x000fe4000ff9e0ff */
[----:B------:R-:W-:Y:S02]  /*60c0*/  IADD3.X R29, R113, UR7, RZ, P2, !PT ;  /* 0x00000007711d7c10 */ /* 0x000fe400097fe4ff */
[----:B-1----:R-:W-:Y:S02]  /*60d0*/  FSETP.GT.AND P2, PT, R30, 8.50705917302346158658e+37, PT ;  /* 0x7e8000001e00780b */ /* 0x002fe40003f44000 */
[----:B------:R-:W-:-:S02]  /*60e0*/  IADD3.X R115, R2, UR7, RZ, P4, !PT ;  /* 0x0000000702737c10 */ /* 0x000fc4000a7fe4ff */
[----:B------:R-:W-:Y:S02]  /*60f0*/  SEL R2, R66, RZ, !P5 ;  /* 0x000000ff42027207 */ /* 0x000fe40006800000 */
[----:B------:R-:W-:-:S03]  /*6100*/  FSETP.GEU.AND P0, PT, R30, 1.175494350822287508e-38, PT ;  /* 0x008000001e00780b */ /* 0x000fc60003f0e000 */
[----:B------:R-:W-:Y:S01]  /*6110*/  FADD R2, R2, 9.9999997473787516356e-06 ;  /* 0x3727c5ac02027421 */ /* 0x000fe20000000000 */
[----:B------:R-:W-:-:S03]  /*6120*/  FSEL R32, R14, 1, P2 ;  /* 0x3f8000000e207808 */ /* 0x000fc60001000000 */
[----:B------:R-:W-:Y:S01]  /*6130*/  @P2 FMUL R30, R30, 0.25 ;  /* 0x3e8000001e1e2820 */ /* 0x000fe20000400000 */
[----:B------:R-:W1:Y:S01]  /*6140*/  MUFU.SQRT R35, R2 ;  /* 0x0000000200237308 */ /* 0x000e620000002000 */
[----:B---3--:R-:W-:Y:S02]  /*6150*/  FSETP.GT.AND P2, PT, R31, 8.50705917302346158658e+37, PT ;  /* 0x7e8000001f00780b */ /* 0x008fe40003f44000 */
[----:B------:R-:W-:Y:S02]  /*6160*/  SEL R3, R67, RZ, !P5 ;  /* 0x000000ff43037207 */ /* 0x000fe40006800000 */
[----:B------:R-:W-:-:S03]  /*6170*/  P2R R23, PR, RZ, 0x1 ;  /* 0x00000001ff177803 */ /* 0x000fc60000000000 */
[----:B------:R-:W-:Y:S01]  /*6180*/  FADD R3, R3, 9.9999997473787516356e-06 ;  /* 0x3727c5ac03037421 */ /* 0x000fe20000000000 */
[C---:B------:R-:W-:Y:S02]  /*6190*/  FSETP.GEU.AND P0, PT, R31.reuse, 1.175494350822287508e-38, PT ;  /* 0x008000001f00780b */ /* 0x040fe40003f0e000 */
[----:B------:R-:W-:Y:S01]  /*61a0*/  FSEL R33, R14, 1, P2 ;  /* 0x3f8000000e217808 */ /* 0x000fe20001000000 */
[----:B------:R-:W3:Y:S02]  /*61b0*/  MUFU.SQRT R49, R3 ;  /* 0x0000000300317308 */ /* 0x000ee40000002000 */
[----:B------:R-:W-:Y:S01]  /*61c0*/  @P2 FMUL R31, R31, 0.25 ;  /* 0x3e8000001f1f2820 */ /* 0x000fe20000400000 */
[C---:B-1----:R-:W-:Y:S02]  /*61d0*/  FSETP.GT.AND P2, PT, R35.reuse, 8.50705917302346158658e+37, PT ;  /* 0x7e8000002300780b */ /* 0x042fe40003f44000 */
[----:B------:R-:W-:Y:S02]  /*61e0*/  P2R R50, PR, RZ, 0x1 ;  /* 0x00000001ff327803 */ /* 0x000fe40000000000 */
[----:B------:R-:W-:-:S02]  /*61f0*/  FSETP.GEU.AND P0, PT, R35, 1.175494350822287508e-38, PT ;  /* 0x008000002300780b */ /* 0x000fc40003f0e000 */
[----:B------:R-:W-:-:S07]  /*6200*/  FSEL R34, R14, 1, P2 ;  /* 0x3f8000000e227808 */ /* 0x000fce0001000000 */
[----:B------:R-:W-:Y:S01]  /*6210*/  @P2 FMUL R35, R35, 0.25 ;  /* 0x3e80000023232820 */ /* 0x000fe20000400000 */
[C---:B---3--:R-:W-:Y:S02]  /*6220*/  FSETP.GT.AND P2, PT, R49.reuse, 8.50705917302346158658e+37, PT ;  /* 0x7e8000003100780b */ /* 0x048fe40003f44000 */
[----:B------:R-:W-:Y:S02]  /*6230*/  P2R R51, PR, RZ, 0x1 ;  /* 0x00000001ff337803 */ /* 0x000fe40000000000 */
[----:B------:R-:W-:Y:S02]  /*6240*/  FSETP.GEU.AND P0, PT, R49, 1.175494350822287508e-38, PT ;  /* 0x008000003100780b */ /* 0x000fe40003f0e000 */
[----:B------:R-:W-:-:S07]  /*6250*/  FSEL R52, R14, 1, P2 ;  /* 0x3f8000000e347808 */ /* 0x000fce0001000000 */
[----:B------:R-:W-:Y:S01]  /*6260*/  @P2 FMUL R49, R49, 0.25 ;  /* 0x3e80000031312820 */ /* 0x000fe20000400000 */
[----:B------:R-:W-:Y:S02]  /*6270*/  P2R R55, PR, RZ, 0x1 ;  /* 0x00000001ff377803 */ /* 0x000fe40000000000 */
[----:B------:R-:W-:-:S04]  /*6280*/  LEA R24, P4, R122, UR8, 0x2 ;  /* 0x000000087a187c11 */ /* 0x000fc8000f8810ff */
[----:B------:R-:W-:Y:S01]  /*6290*/  LEA.HI.X R25, R122, UR9, R15, 0x2, P4 ;  /* 0x000000097a197c11 */ /* 0x000fe2000a0f140f */
[----:B0-----:R-:W-:Y:S01]  /*62a0*/  IMAD.WIDE R12, R116, 0x4, R12 ;  /* 0x00000004740c7825 */ /* 0x001fe200078e020c */
[----:B--2---:R-:W-:-:S05]  /*62b0*/  SEL R4, R4, RZ, !P5 ;  /* 0x000000ff04047207 */ /* 0x004fca0006800000 */
[----:B------:R-:W-:-:S04]  /*62c0*/  FADD R4, R4, 9.9999997473787516356e-06 ;  /* 0x3727c5ac04047421 */ /* 0x000fc80000000000 */
[----:B------:R-:W0:Y:S01]  /*62d0*/  MUFU.SQRT R3, R4 ;  /* 0x0000000400037308 */ /* 0x000e220000002000 */
[----:B------:R-:W-:-:S05]  /*62e0*/  SEL R5, R5, RZ, !P5 ;  /* 0x000000ff05057207 */ /* 0x000fca0006800000 */
[----:B------:R-:W-:-:S04]  /*62f0*/  FADD R5, R5, 9.9999997473787516356e-06 ;  /* 0x3727c5ac05057421 */ /* 0x000fc80000000000 */
[----:B------:R-:W1:Y:S01]  /*6300*/  MUFU.SQRT R44, R5 ;  /* 0x00000005002c7308 */ /* 0x000e620000002000 */
[----:B------:R-:W-:Y:S02]  /*6310*/  SEL R6, R6, RZ, !P5 ;  /* 0x000000ff06067207 */ /* 0x000fe40006800000 */
[----:B0-----:R-:W-:-:S03]  /*6320*/  FSETP.GT.AND P2, PT, R3, 8.50705917302346158658e+37, PT ;  /* 0x7e8000000300780b */ /* 0x001fc60003f44000 */
[----:B------:R-:W-:Y:S01]  /*6330*/  FADD R6, R6, 9.9999997473787516356e-06 ;  /* 0x3727c5ac06067421 */ /* 0x000fe20000000000 */
[----:B------:R-:W-:Y:S02]  /*6340*/  FSETP.GEU.AND P0, PT, R3, 1.175494350822287508e-38, PT ;  /* 0x008000000300780b */ /* 0x000fe40003f0e000 */
[----:B------:R-:W-:Y:S01]  /*6350*/  FSEL R2, R14, 1, P2 ;  /* 0x3f8000000e027808 */ /* 0x000fe20001000000 */
[----:B------:R-:W0:Y:S01]  /*6360*/  MUFU.SQRT R46, R6 ;  /* 0x00000006002e7308 */ /* 0x000e220000002000 */
[----:B------:R-:W-:-:S05]  /*6370*/  SEL R7, R7, RZ, !P5 ;  /* 0x000000ff07077207 */ /* 0x000fca0006800000 */
[----:B------:R-:W-:Y:S01]  /*6380*/  @P2 FMUL R3, R3, 0.25 ;  /* 0x3e80000003032820 */ /* 0x000fe20000400000 */
[C---:B-1----:R-:W-:Y:S01]  /*6390*/  FSETP.GT.AND P2, PT, R44.reuse, 8.50705917302346158658e+37, PT ;  /* 0x7e8000002c00780b */ /* 0x042fe20003f44000 */
[----:B------:R-:W-:Y:S01]  /*63a0*/  FADD R15, R7, 9.9999997473787516356e-06 ;  /* 0x3727c5ac070f7421 */ /* 0x000fe20000000000 */
[----:B------:R-:W-:Y:S02]  /*63b0*/  P2R R56, PR, RZ, 0x1 ;  /* 0x00000001ff387803 */ /* 0x000fe40000000000 */
[----:B------:R-:W-:Y:S01]  /*63c0*/  FSETP.GEU.AND P0, PT, R44, 1.175494350822287508e-38, PT ;  /* 0x008000002c00780b */ /* 0x000fe20003f0e000 */
[----:B------:R-:W1:Y:S01]  /*63d0*/  MUFU.SQRT R48, R15 ;  /* 0x0000000f00307308 */ /* 0x000e620000002000 */
[----:B------:R-:W-:-:S07]  /*63e0*/  FSEL R42, R14, 1, P2 ;  /* 0x3f8000000e2a7808 */ /* 0x000fce0001000000 */
[----:B------:R-:W-:Y:S01]  /*63f0*/  @P2 FMUL R44, R44, 0.25 ;  /* 0x3e8000002c2c2820 */ /* 0x000fe20000400000 */
[C---:B0-----:R-:W-:Y:S02]  /*6400*/  FSETP.GT.AND P2, PT, R46.reuse, 8.50705917302346158658e+37, PT ;  /* 0x7e8000002e00780b */ /* 0x041fe40003f44000 */
[----:B------:R-:W-:Y:S02]  /*6410*/  P2R R57, PR, RZ, 0x1 ;  /* 0x00000001ff397803 */ /* 0x000fe40000000000 */
[----:B------:R-:W-:Y:S02]  /*6420*/  FSETP.GEU.AND P0, PT, R46, 1.175494350822287508e-38, PT ;  /* 0x008000002e00780b */ /* 0x000fe40003f0e000 */
[----:B------:R-:W-:-:S07]  /*6430*/  FSEL R45, R14, 1, P2 ;  /* 0x3f8000000e2d7808 */ /* 0x000fce0001000000 */
[----:B------:R-:W-:Y:S01]  /*6440*/  @P2 FMUL R46, R46, 0.25 ;  /* 0x3e8000002e2e2820 */ /* 0x000fe20000400000 */
[C---:B-1----:R-:W-:Y:S02]  /*6450*/  FSETP.GT.AND P2, PT, R48.reuse, 8.50705917302346158658e+37, PT ;  /* 0x7e8000003000780b */ /* 0x042fe40003f44000 */
[----:B------:R-:W-:Y:S02]  /*6460*/  FSETP.GEU.AND P1, PT, R48, 1.175494350822287508e-38, PT ;  /* 0x008000003000780b */ /* 0x000fe40003f2e000 */
[----:B------:R-:W-:Y:S02]  /*6470*/  FSEL R47, R14, 1, P2 ;  /* 0x3f8000000e2f7808 */ /* 0x000fe40001000000 */
[----:B------:R-:W-:-:S07]  /*6480*/  CS2R R4, SRZ ;  /* 0x0000000000047805 */ /* 0x000fce000001ff00 */
[----:B------:R-:W-:Y:S01]  /*6490*/  @P2 FMUL R48, R48, 0.25 ;  /* 0x3e80000030302820 */ /* 0x000fe20000400000 */
[----:B------:R-:W-:Y:S02]  /*64a0*/  ISETP.NE.AND P2, PT, R112, 0x40, PT ;  /* 0x000000407000780c */ /* 0x000fe40003f45270 */
[----:B------:R-:W-:-:S11]  /*64b0*/  CS2R R6, SRZ ;  /* 0x0000000000067805 */ /* 0x000fd6000001ff00 */
[----:B------:R-:W2:Y:S01]  /*64c0*/  @!P2 LDG.E.EL.128 R4, desc[UR4][R12.64+-0x100] ;  /* 0xffff00040c04a981 */ /* 0x000ea2000c2e1d00 */
[----:B------:R-:W-:-:S04]  /*64d0*/  LEA R26, P4, R94, UR8, 0x2 ;  /* 0x000000085e1a7c11 */ /* 0x000fc8000f8810ff */
[----:B------:R-:W-:Y:S02]  /*64e0*/  LEA.HI.X R27, R94, UR9, R93, 0x2, P4 ;  /* 0x000000095e1b7c11 */ /* 0x000fe4000a0f145d */
[----:B------:R-:W-:Y:S02]  /*64f0*/  P2R R59, PR, RZ, 0x1 ;  /* 0x00000001ff3b7803 */ /* 0x000fe40000000000 */
[----:B------:R-:W-:Y:S02]  /*6500*/  P2R R22, PR, RZ, 0x2 ;  /* 0x00000002ff167803 */ /* 0x000fe40000000000 */
[----:B--2---:R-:W-:Y:S02]  /*6510*/  SEL R4, R4, RZ, !P2 ;  /* 0x000000ff04047207 */ /* 0x004fe40005000000 */
[----:B------:R-:W-:-:S03]  /*6520*/  SEL R5, R5, RZ, !P2 ;  /* 0x000000ff05057207 */ /* 0x000fc60005000000 */
[----:B------:R-:W-:-:S04]  /*6530*/  FADD R4, R4, 9.9999997473787516356e-06 ;  /* 0x3727c5ac04047421 */ /* 0x000fc80000000000 */
[----:B------:R0:W1:Y:S01]  /*6540*/  MUFU.SQRT R93, R4 ;  /* 0x00000004005d7308 */ /* 0x0000620000002000 */
[----:B------:R-:W-:Y:S01]  /*6550*/  FADD R5, R5, 9.9999997473787516356e-06 ;  /* 0x3727c5ac05057421 */ /* 0x000fe20000000000 */
[----:B0-----:R-:W-:-:S06]  /*6560*/  SEL R4, R6, RZ, !P2 ;  /* 0x000000ff06047207 */ /* 0x001fcc0005000000 */
[----:B------:R-:W0:Y:S01]  /*6570*/  MUFU.SQRT R54, R5 ;  /* 0x0000000500367308 */ /* 0x000e220000002000 */
[----:B------:R-:W-:-:S07]  /*6580*/  FADD R4, R4, 9.9999997473787516356e-06 ;  /* 0x3727c5ac04047421 */ /* 0x000fce0000000000 */
[----:B------:R-:W2:Y:S01]  /*6590*/  MUFU.SQRT R95, R4 ;  /* 0x00000004005f7308 */ /* 0x000ea20000002000 */
[----:B-1----:R-:W-:-:S04]  /*65a0*/  FSETP.GEU.AND P0, PT, R93, 1.175494350822287508e-38, PT ;  /* 0x008000005d00780b */ /* 0x002fc80003f0e000 */
[----:B------:R-:W-:Y:S02]  /*65b0*/  P2R R15, PR, RZ, 0x1 ;  /* 0x00000001ff0f7803 */ /* 0x000fe40000000000 */
[----:B0-----:R-:W-:-:S04]  /*65c0*/  FSETP.GEU.AND P0, PT, R54, 1.175494350822287508e-38, PT ;  /* 0x008000003600780b */ /* 0x001fc80003f0e000 */
[----:B------:R-:W-:Y:S02]  /*65d0*/  P2R R5, PR, RZ, 0x1 ;  /* 0x00000001ff057803 */ /* 0x000fe40000000000 */
[----:B--2---:R-:W-:Y:S02]  /*65e0*/  FSETP.GEU.AND P1, PT, R95, 1.175494350822287508e-38, PT ;  /* 0x008000005f00780b */ /* 0x004fe40003f2e000 */
[----:B------:R-:W-:Y:S02]  /*65f0*/  SEL R7, R7, RZ, !P2 ;  /* 0x000000ff07077207 */ /* 0x000fe40005000000 */
[----:B------:R-:W-:Y:S02]  /*6600*/  P2R R58, PR, RZ, 0x2 ;  /* 0x00000002ff3a7803 */ /* 0x000fe40000000000 */
[----:B------:R-:W-:Y:S02]  /*6610*/  ISETP.NE.AND P1, PT, R5, RZ, PT ;  /* 0x000000ff0500720c */ /* 0x000fe40003f25270 */
[----:B------:R-:W-:-:S02]  /*6620*/  CS2R R4, SRZ ;  /* 0x0000000000047805 */ /* 0x000fc4000001ff00 */
[----:B------:R-:W-:Y:S02]  /*6630*/  P2R R103, PR, RZ, 0x2 ;  /* 0x00000002ff677803 */ /* 0x000fe40000000000 */
[----:B------:R-:W-:Y:S01]  /*6640*/  ISETP.NE.AND P1, PT, R15, RZ, PT ;  /* 0x000000ff0f00720c */ /* 0x000fe20003f25270 */
[----:B------:R-:W-:Y:S01]  /*6650*/  FADD R15, R7, 9.9999997473787516356e-06 ;  /* 0x3727c5ac070f7421 */ /* 0x000fe20000000000 */
[----:B------:R-:W-:-:S06]  /*6660*/  CS2R R6, SRZ ;  /* 0x0000000000067805 */ /* 0x000fcc000001ff00 */
[----:B------:R0:W2:Y:S01]  /*6670*/  @!P2 LDG.E.EL.128 R4, desc[UR4][R12.64+-0x100] ;  /* 0xffff00040c04a981 */ /* 0x0000a2000c2e1d00 */
[----:B------:R-:W-:-:S04]  /*6680*/  FSETP.GT.AND P4, PT, R93, 8.50705917302346158658e+37, PT ;  /* 0x7e8000005d00780b */ /* 0x000fc80003f84000 */
[----:B------:R-:W-:-:S09]  /*6690*/  FSEL R94, R14, 1, P4 ;  /* 0x3f8000000e5e7808 */ /* 0x000fd20002000000 */
[----:B------:R-:W-:Y:S01]  /*66a0*/  @P4 FMUL R93, R93, 0.25 ;  /* 0x3e8000005d5d4820 */ /* 0x000fe20000400000 */
[----:B------:R-:W-:Y:S02]  /*66b0*/  FSETP.GT.AND P4, PT, R54, 8.50705917302346158658e+37, PT ;  /* 0x7e8000003600780b */ /* 0x000fe40003f84000 */
[----:B------:R-:W-:Y:S02]  /*66c0*/  P2R R102, PR, RZ, 0x2 ;  /* 0x00000002ff667803 */ /* 0x000fe40000000000 */
[----:B------:R-:W-:Y:S01]  /*66d0*/  ISETP.NE.AND P1, PT, R59, RZ, PT ;  /* 0x000000ff3b00720c */ /* 0x000fe20003f25270 */
[----:B------:R-:W1:Y:S01]  /*66e0*/  MUFU.SQRT R97, R15 ;  /* 0x0000000f00617308 */ /* 0x000e620000002000 */
[----:B------:R-:W-:Y:S02]  /*66f0*/  FSEL R53, R14, 1, P4 ;  /* 0x3f8000000e357808 */ /* 0x000fe40002000000 */
[----:B------:R-:W-:Y:S02]  /*6700*/  P2R R101, PR, RZ, 0x2 ;  /* 0x00000002ff657803 */ /* 0x000fe40000000000 */
[----:B------:R-:W-:-:S03]  /*6710*/  ISETP.NE.AND P1, PT, R57, RZ, PT ;  /* 0x000000ff3900720c */ /* 0x000fc60003f25270 */
[----:B------:R-:W-:Y:S01]  /*6720*/  @P4 FMUL R54, R54, 0.25 ;  /* 0x3e80000036364820 */ /* 0x000fe20000400000 */
[----:B------:R-:W-:Y:S02]  /*6730*/  FSETP.GT.AND P4, PT, R95, 8.50705917302346158658e+37, PT ;  /* 0x7e8000005f00780b */ /* 0x000fe40003f84000 */
[----:B------:R-:W-:Y:S02]  /*6740*/  P2R R100, PR, RZ, 0x2 ;  /* 0x00000002ff647803 */ /* 0x000fe40000000000 */
[----:B------:R-:W-:Y:S02]  /*6750*/  ISETP.NE.AND P1, PT, R56, RZ, PT ;  /* 0x000000ff3800720c */ /* 0x000fe40003f25270 */
[----:B------:R-:W-:Y:S02]  /*6760*/  FSEL R96, R14, 1, P4 ;  /* 0x3f8000000e607808 */ /* 0x000fe40002000000 */
[----:B------:R-:W-:Y:S02]  /*6770*/  P2R R99, PR, RZ, 0x2 ;  /* 0x00000002ff637803 */ /* 0x000fe40000000000 */
[----:B------:R-:W-:-:S03]  /*6780*/  ISETP.NE.AND P1, PT, R55, RZ, PT ;  /* 0x000000ff3700720c */ /* 0x000fc60003f25270 */
[----:B------:R-:W-:Y:S01]  /*6790*/  @P4 FMUL R95, R95, 0.25 ;  /* 0x3e8000005f5f4820 */ /* 0x000fe20000400000 */
[C---:B-1----:R-:W-:Y:S02]  /*67a0*/  FSETP.GT.AND P4, PT, R97.reuse, 8.50705917302346158658e+37, PT ;  /* 0x7e8000006100780b */ /* 0x042fe40003f84000 */
[----:B------:R-:W-:Y:S02]  /*67b0*/  P2R R21, PR, RZ, 0x20 ;  /* 0x00000020ff157803 */ /* 0x000fe40000000000 */
[----:B------:R-:W-:Y:S02]  /*67c0*/  FSETP.GEU.AND P5, PT, R97, 1.175494350822287508e-38, PT ;  /* 0x008000006100780b */ /* 0x000fe40003fae000 */
[----:B------:R-:W-:-:S07]  /*67d0*/  FSEL R98, R14, 1, P4 ;  /* 0x3f8000000e627808 */ /* 0x000fce0002000000 */
[----:B------:R-:W-:Y:S01]  /*67e0*/  @P4 FMUL R97, R97, 0.25 ;  /* 0x3e80000061614820 */ /* 0x000fe20000400000 */
[----:B------:R-:W-:Y:S02]  /*67f0*/  P2R R20, PR, RZ, 0x40 ;  /* 0x00000040ff147803 */ /* 0x000fe40000000000 */
[----:B------:R-:W-:Y:S02]  /*6800*/  P2R R59, PR, RZ, 0x2 ;  /* 0x00000002ff3b7803 */ /* 0x000fe40000000000 */
[----:B------:R-:W-:-:S04]  /*6810*/  ISETP.NE.AND P1, PT, R51, RZ, PT ;  /* 0x000000ff3300720c */ /* 0x000fc80003f25270 */
[----:B------:R-:W-:Y:S02]  /*6820*/  P2R R51, PR, RZ, 0x2 ;  /* 0x00000002ff337803 */ /* 0x000fe40000000000 */
[----:B------:R-:W-:-:S04]  /*6830*/  ISETP.NE.AND P1, PT, R50, RZ, PT ;  /* 0x000000ff3200720c */ /* 0x000fc80003f25270 */
[----:B------:R-:W-:Y:S02]  /*6840*/  P2R R50, PR, RZ, 0x2 ;  /* 0x00000002ff327803 */ /* 0x000fe40000000000 */
[----:B------:R-:W-:-:S04]  /*6850*/  ISETP.NE.AND P1, PT, R23, RZ, PT ;  /* 0x000000ff1700720c */ /* 0x000fc80003f25270 */
[----:B------:R-:W-:Y:S01]  /*6860*/  P2R R23, PR, RZ, 0x2 ;  /* 0x00000002ff177803 */ /* 0x000fe20000000000 */
[----:B------:R-:W-:Y:S01]  /*6870*/  @!P5 FMUL R97, R97, 16777216 ;  /* 0x4b8000006161d820 */ /* 0x000fe20000400000 */
[----:B------:R-:W-:Y:S01]  /*6880*/  @!P5 FMUL R98, R98, 16777216 ;  /* 0x4b8000006262d820 */ /* 0x000fe20000400000 */
[----:B------:R-:W-:Y:S02]  /*6890*/  ISETP.NE.AND P5, PT, R21, RZ, PT ;  /* 0x000000ff1500720c */ /* 0x000fe40003fa5270 */
[----:B0-----:R-:W-:Y:S02]  /*68a0*/  CS2R R12, SRZ ;  /* 0x00000000000c7805 */ /* 0x001fe4000001ff00 */
[----:B--2---:R-:W-:-:S05]  /*68b0*/  SEL R4, R4, RZ, !P2 ;  /* 0x000000ff04047207 */ /* 0x004fca0005000000 */
[----:B------:R-:W-:-:S04]  /*68c0*/  FADD R4, R4, 9.9999997473787516356e-06 ;  /* 0x3727c5ac04047421 */ /* 0x000fc80000000000 */
[----:B------:R-:W0:Y:S01]  /*68d0*/  MUFU.SQRT R55, R4 ;  /* 0x0000000400377308 */ /* 0x000e220000002000 */
[----:B------:R-:W-:-:S05]  /*68e0*/  SEL R5, R5, RZ, !P2 ;  /* 0x000000ff05057207 */ /* 0x000fca0005000000 */
[----:B------:R-:W-:-:S04]  /*68f0*/  FADD R5, R5, 9.9999997473787516356e-06 ;  /* 0x3727c5ac05057421 */ /* 0x000fc80000000000 */
[----:B------:R-:W1:Y:S01]  /*6900*/  MUFU.SQRT R60, R5 ;  /* 0x00000005003c7308 */ /* 0x000e620000002000 */
[----:B------:R-:W-:Y:S02]  /*6910*/  SEL R6, R6, RZ, !P2 ;  /* 0x000000ff06067207 */ /* 0x000fe40005000000 */
[----:B0-----:R-:W-:Y:S02]  /*6920*/  FSETP.GT.AND P4, PT, R55, 8.50705917302346158658e+37, PT ;  /* 0x7e8000003700780b */ /* 0x001fe40003f84000 */
[----:B------:R-:W-:Y:S01]  /*6930*/  SEL R7, R7, RZ, !P2 ;  /* 0x000000ff07077207 */ /* 0x000fe20005000000 */
[----:B------:R-:W-:Y:S01]  /*6940*/  FADD R6, R6, 9.9999997473787516356e-06 ;  /* 0x3727c5ac06067421 */ /* 0x000fe20000000000 */
[----:B------:R-:W-:-:S03]  /*6950*/  FSETP.GEU.AND P6, PT, R55, 1.175494350822287508e-38, PT ;  /* 0x008000003700780b */ /* 0x000fc60003fce000 */
[----:B------:R-:W-:Y:S01]  /*6960*/  FADD R7, R7, 9.9999997473787516356e-06 ;  /* 0x3727c5ac07077421 */ /* 0x000fe20000000000 */
[----:B------:R-:W-:Y:S01]  /*6970*/  FSEL R56, R14, 1, P4 ;  /* 0x3f8000000e387808 */ /* 0x000fe20002000000 */
[----:B------:R-:W0:Y:S04]  /*6980*/  MUFU.SQRT R65, R6 ;  /* 0x0000000600417308 */ /* 0x000e280000002000 */
[----:B------:R-:W-:Y:S01]  /*6990*/  @P4 FMUL R55, R55, 0.25 ;  /* 0x3e80000037374820 */ /* 0x000fe20000400000 */
[----:B-1----:R-:W-:-:S03]  /*69a0*/  FSETP.GT.AND P4, PT, R60, 8.50705917302346158658e+37, PT ;  /* 0x7e8000003c00780b */ /* 0x002fc60003f84000 */
[----:B------:R-:W1:Y:S01]  /*69b0*/  MUFU.SQRT R67, R7 ;  /* 0x0000000700437308 */ /* 0x000e620000002000 */
[----:B------:R-:W-:Y:S02]  /*69c0*/  FSETP.GEU.AND P3, PT, R60, 1.175494350822287508e-38, PT ;  /* 0x008000003c00780b */ /* 0x000fe40003f6e000 */
[----:B------:R-:W-:-:S07]  /*69d0*/  FSEL R64, R14, 1, P4 ;  /* 0x3f8000000e407808 */ /* 0x000fce0002000000 */
[----:B------:R-:W-:Y:S01]  /*69e0*/  @P4 FMUL R60, R60, 0.25 ;  /* 0x3e8000003c3c4820 */ /* 0x000fe20000400000 */
[----:B0-----:R-:W-:Y:S02]  /*69f0*/  FSETP.GT.AND P4, PT, R65, 8.50705917302346158658e+37, PT ;  /* 0x7e8000004100780b */ /* 0x001fe40003f84000 */
[----:B-1----:R-:W-:Y:S02]  /*6a00*/  FSETP.GT.AND P1, PT, R67, 8.50705917302346158658e+37, PT ;  /* 0x7e8000004300780b */ /* 0x002fe40003f24000 */
[----:B------:R-:W-:Y:S02]  /*6a10*/  FSETP.GEU.AND P0, PT, R65, 1.175494350822287508e-38, PT ;  /* 0x008000004100780b */ /* 0x000fe40003f0e000 */
[C---:B------:R-:W-:Y:S02]  /*6a20*/  FSEL R66, R14.reuse, 1, P4 ;  /* 0x3f8000000e427808 */ /* 0x040fe40002000000 */
[----:B------:R-:W-:-:S05]  /*6a30*/  FSEL R57, R14, 1, P1 ;  /* 0x3f8000000e397808 */ /* 0x000fca0000800000 */
[----:B------:R-:W-:Y:S01]  /*6a40*/  @P4 FMUL R65, R65, 0.25 ;  /* 0x3e80000041414820 */ /* 0x000fe20000400000 */
[C---:B------:R-:W-:Y:S01]  /*6a50*/  FSETP.GEU.AND P4, PT, R67.reuse, 1.175494350822287508e-38, PT ;  /* 0x008000004300780b */ /* 0x040fe20003f8e000 */
[----:B------:R-:W-:Y:S01]  /*6a60*/  @P1 FMUL R67, R67, 0.25 ;  /* 0x3e80000043431820 */ /* 0x000fe20000400000 */
[----:B------:R-:W-:-:S13]  /*6a70*/  ISETP.NE.AND P1, PT, R23, RZ, PT ;  /* 0x000000ff1700720c */ /* 0x000fda0003f25270 */
[----:B------:R-:W-:Y:S01]  /*6a80*/  @!P1 FMUL R30, R30, 16777216 ;  /* 0x4b8000001e1e9820 */ /* 0x000fe20000400000 */
[----:B------:R-:W-:Y:S01]  /*6a90*/  @!P1 FMUL R32, R32, 16777216 ;  /* 0x4b80000020209820 */ /* 0x000fe20000400000 */
[----:B------:R-:W-:-:S13]  /*6aa0*/  ISETP.NE.AND P1, PT, R50, RZ, PT ;  /* 0x000000ff3200720c */ /* 0x000fda0003f25270 */
[----:B------:R-:W-:Y:S01]  /*6ab0*/  @!P1 FMUL R31, R31, 16777216 ;  /* 0x4b8000001f1f9820 */ /* 0x000fe20000400000 */
[----:B------:R-:W-:Y:S01]  /*6ac0*/  @!P1 FMUL R33, R33, 16777216 ;  /* 0x4b80000021219820 */ /* 0x000fe20000400000 */
[----:B------:R-:W-:Y:S02]  /*6ad0*/  ISETP.NE.AND P1, PT, R51, RZ, PT ;  /* 0x000000ff3300720c */ /* 0x000fe40003f25270 */
[----:B------:R-:W0:Y:S11]  /*6ae0*/  LDC.64 R50, c[0x0][0x290] ;  /* 0x0000a400ff327b82 */ /* 0x000e360000000a00 */
[----:B------:R-:W-:Y:S01]  /*6af0*/  @!P1 FMUL R35, R35, 16777216 ;  /* 0x4b80000023239820 */ /* 0x000fe20000400000 */
[----:B------:R-:W-:Y:S01]  /*6b00*/  @!P1 FMUL R34, R34, 16777216 ;  /* 0x4b80000022229820 */ /* 0x000fe20000400000 */
[----:B------:R-:W-:-:S13]  /*6b10*/  ISETP.NE.AND P1, PT, R59, RZ, PT ;  /* 0x000000ff3b00720c */ /* 0x000fda0003f25270 */
        /* <DEDUP_REMOVED lines=17> */
[----:B------:R-:W-:Y:S01]  /*6c30*/  ISETP.NE.AND P1, PT, R58, RZ, PT ;  /* 0x000000ff3a00720c */ /* 0x000fe20003f25270 */
[----:B------:R-:W-:Y:S01]  /*6c40*/  @!P6 FMUL R55, R55, 16777216 ;  /* 0x4b8000003737e820 */ /* 0x000fe20000400000 */
[----:B------:R-:W-:Y:S01]  /*6c50*/  @!P6 FMUL R56, R56, 16777216 ;  /* 0x4b8000003838e820 */ /* 0x000fe20000400000 */
[----:B------:R-:W-:Y:S02]  /*6c60*/  ISETP.NE.AND P6, PT, R20, RZ, PT ;  /* 0x000000ff1400720c */ /* 0x000fe40003fc5270 */
[----:B------:R-:W-:Y:S02]  /*6c70*/  CS2R R14, SRZ ;  /* 0x00000000000e7805 */ /* 0x000fe4000001ff00 */
[----:B------:R-:W-:Y:S01]  /*6c80*/  CS2R R20, SRZ ;  /* 0x0000000000147805 */ /* 0x000fe2000001ff00 */
[----:B0-----:R-:W-:-:S03]  /*6c90*/  IMAD.WIDE R50, R116, 0x4, R50 ;  /* 0x0000000474327825 */ /* 0x001fc600078e0232 */
[----:B------:R0:W2:Y:S02]  /*6ca0*/  @!P5 LDG.E.EL.128 R12, desc[UR4][R28.64+-0xc0] ;  /* 0xffff40041c0cd981 */ /* 0x0000a4000c2e1d00 */
[----:B------:R-:W-:Y:S01]  /*6cb0*/  @!P1 FMUL R95, R95, 16777216 ;  /* 0x4b8000005f5f9820 */ /* 0x000fe20000400000 */
[----:B------:R-:W-:Y:S01]  /*6cc0*/  @!P1 FMUL R96, R96, 16777216 ;  /* 0x4b80000060609820 */ /* 0x000fe20000400000 */
[----:B------:R-:W-:Y:S02]  /*6cd0*/  ISETP.NE.AND P1, PT, R22, RZ, PT ;  /* 0x000000ff1600720c */ /* 0x000fe40003f25270 */
[----:B------:R-:W-:Y:S01]  /*6ce0*/  CS2R R22, SRZ ;  /* 0x0000000000167805 */ /* 0x000fe2000001ff00 */
[----:B0-----:R-:W0:Y:S05]  /*6cf0*/  LDC.64 R28, c[0x0][0x2b8] ;  /* 0x0000ae00ff1c7b82 */ /* 0x001e2a0000000a00 */
[----:B------:R-:W3:Y:S01]  /*6d00*/  @!P5 LDG.E.EL.128 R20, desc[UR4][R50.64+-0xc0] ;  /* 0xffff40043214d981 */ /* 0x000ee2000c2e1d00 */
[----:B------:R-:W-:Y:S01]  /*6d10*/  CS2R R6, SRZ ;  /* 0x0000000000067805 */ /* 0x000fe2000001ff00 */
[----:B0-----:R-:W-:Y:S01]  /*6d20*/  IMAD.WIDE R28, R116, 0x4, R28 ;  /* 0x00000004741c7825 */ /* 0x001fe200078e021c */
[----:B--2---:R-:W-:-:S02]  /*6d30*/  SEL R13, R13, RZ, !P5 ;  /* 0x000000ff0d0d7207 */ /* 0x004fc40006800000 */
[----:B------:R-:W-:Y:S02]  /*6d40*/  SEL R15, R15, RZ, !P5 ;  /* 0x000000ff0f0f7207 */ /* 0x000fe40006800000 */
[----:B---3--:R-:W-:Y:S02]  /*6d50*/  SEL R58, R21, RZ, !P5 ;  /* 0x000000ff153a7207 */ /* 0x008fe40006800000 */
[----:B------:R-:W-:Y:S02]  /*6d60*/  SEL R4, R23, RZ, !P5 ;  /* 0x000000ff17047207 */ /* 0x000fe40006800000 */
[----:B------:R-:W-:Y:S01]  /*6d70*/  SEL R59, R20, RZ, !P5 ;  /* 0x000000ff143b7207 */ /* 0x000fe20006800000 */
[----:B------:R-:W-:Y:S01]  /*6d80*/  FADD R58, R13, -R58 ;  /* 0x8000003a0d3a7221 */ /* 0x000fe20000000000 */
[----:B------:R-:W-:Y:S01]  /*6d90*/  SEL R13, R22, RZ, !P5 ;  /* 0x000000ff160d7207 */ /* 0x000fe20006800000 */
[----:B------:R-:W-:Y:S01]  /*6da0*/  FADD R101, R15, -R4 ;  /* 0x800000040f657221 */ /* 0x000fe20000000000 */
[----:B------:R-:W-:-:S02]  /*6db0*/  CS2R R4, SRZ ;  /* 0x0000000000047805 */ /* 0x000fc4000001ff00 */
[----:B------:R-:W-:Y:S02]  /*6dc0*/  CS2R R20, SRZ ;  /* 0x0000000000147805 */ /* 0x000fe4000001ff00 */
[----:B------:R-:W-:Y:S02]  /*6dd0*/  CS2R R22, SRZ ;  /* 0x0000000000167805 */ /* 0x000fe4000001ff00 */
[----:B------:R-:W2:Y:S04]  /*6de0*/  @!P2 LDG.E.EL.128 R4, desc[UR4][R26.64+-0x100] ;  /* 0xffff00041a04a981 */ /* 0x000ea8000c2e1d00 */
[----:B------:R-:W3:Y:S01]  /*6df0*/  @!P2 LDG.E.EL.128 R20, desc[UR4][R28.64+-0x100] ;  /* 0xffff00041c14a981 */ /* 0x000ee2000c2e1d00 */
[----:B------:R-:W-:Y:S01]  /*6e00*/  @!P0 FMUL R65, R65, 16777216 ;  /* 0x4b80000041418820 */ /* 0x000fe20000400000 */
[----:B------:R-:W-:Y:S01]  /*6e10*/  @!P0 FMUL R66, R66, 16777216 ;  /* 0x4b80000042428820 */ /* 0x000fe20000400000 */
[----:B------:R-:W-:Y:S01]  /*6e20*/  ISETP.NE.AND P0, PT, R91, RZ, PT ;  /* 0x000000ff5b00720c */ /* 0x000fe20003f05270 */
[----:B------:R-:W-:Y:S01]  /*6e30*/  @!P3 FMUL R60, R60, 16777216 ;  /* 0x4b8000003c3cb820 */ /* 0x000fe20000400000 */
[----:B------:R-:W-:Y:S01]  /*6e40*/  @!P3 FMUL R64, R64, 16777216 ;  /* 0x4b8000004040b820 */ /* 0x000fe20000400000 */
[----:B------:R-:W-:-:S02]  /*6e50*/  ISETP.NE.AND P3, PT, R92, RZ, PT ;  /* 0x000000ff5c00720c */ /* 0x000fc40003f65270 */
[----:B------:R-:W-:Y:S02]  /*6e60*/  SEL R12, R12, RZ, !P5 ;  /* 0x000000ff0c0c7207 */ /* 0x000fe40006800000 */
[----:B------:R-:W-:-:S03]  /*6e70*/  SEL R14, R14, RZ, !P5 ;  /* 0x000000ff0e0e7207 */ /* 0x000fc60006800000 */
[----:B------:R-:W-:Y:S02]  /*6e80*/  FADD R59, R12, -R59 ;  /* 0x8000003b0c3b7221 */ /* 0x000fe40000000000 */
[----:B------:R-:W-:Y:S01]  /*6e90*/  FADD R102, R14, -R13 ;  /* 0x8000000d0e667221 */ /* 0x000fe20000000000 */
[----:B------:R-:W-:Y:S02]  /*6ea0*/  CS2R R12, SRZ ;  /* 0x00000000000c7805 */ /* 0x000fe4000001ff00 */
[----:B------:R-:W-:-:S06]  /*6eb0*/  CS2R R14, SRZ ;  /* 0x00000000000e7805 */ /* 0x000fcc000001ff00 */
[----:B------:R-:W4:Y:S01]  /*6ec0*/  @!P2 LDG.E.EL.128 R12, desc[UR4][R28.64+-0x100] ;  /* 0xffff00041c0ca981 */ /* 0x000f22000c2e1d00 */
[----:B--2---:R-:W-:Y:S02]  /*6ed0*/  SEL R5, R5, RZ, !P2 ;  /* 0x000000ff05057207 */ /* 0x004fe40005000000 */
[----:B---3--:R-:W-:Y:S02]  /*6ee0*/  SEL R26, R21, RZ, !P2 ;  /* 0x000000ff151a7207 */ /* 0x008fe40005000000 */
[----:B------:R-:W-:-:S03]  /*6ef0*/  SEL R4, R4, RZ, !P2 ;  /* 0x000000ff04047207 */ /* 0x000fc60005000000 */
[----:B------:R-:W-:Y:S01]  /*6f00*/  FADD R91, R5, -R26 ;  /* 0x8000001a055b7221 */ /* 0x000fe20000000000 */
[----:B------:R-:W-:Y:S02]  /*6f10*/  SEL R5, R20, RZ, !P2 ;  /* 0x000000ff14057207 */ /* 0x000fe40005000000 */
[----:B------:R-:W-:Y:S02]  /*6f20*/  SEL R7, R7, RZ, !P2 ;  /* 0x000000ff07077207 */ /* 0x000fe40005000000 */
[----:B------:R-:W-:Y:S01]  /*6f30*/  SEL R6, R6, RZ, !P2 ;  /* 0x000000ff06067207 */ /* 0x000fe20005000000 */
[----:B------:R-:W-:Y:S01]  /*6f40*/  FADD R92, R4, -R5 ;  /* 0x80000005045c7221 */ /* 0x000fe20000000000 */
[----:B------:R-:W-:Y:S02]  /*6f50*/  SEL R4, R23, RZ, !P2 ;  /* 0x000000ff17047207 */ /* 0x000fe40005000000 */
[----:B------:R-:W-:-:S03]  /*6f60*/  SEL R5, R22, RZ, !P2 ;  /* 0x000000ff16057207 */ /* 0x000fc60005000000 */
[----:B------:R-:W-:Y:S02]  /*6f70*/  FADD R99, R7, -R4 ;  /* 0x8000000407637221 */ /* 0x000fe40000000000 */
[----:B------:R-:W-:Y:S01]  /*6f80*/  FADD R20, R6, -R5 ;  /* 0x8000000506147221 */ /* 0x000fe20000000000 */
[----:B------:R-:W-:Y:S02]  /*6f90*/  CS2R R4, SRZ ;  /* 0x0000000000047805 */ /* 0x000fe4000001ff00 */
[----:B------:R-:W-:-:S06]  /*6fa0*/  CS2R R6, SRZ ;  /* 0x0000000000067805 */ /* 0x000fcc000001ff00 */
[----:B------:R0:W2:Y:S01]  /*6fb0*/  @!P2 LDG.E.EL.128 R4, desc[UR4][R24.64+-0x100] ;  /* 0xffff00041804a981 */ /* 0x0000a2000c2e1d00 */
[----:B----4-:R-:W-:Y:S02]  /*6fc0*/  SEL R22, R13, RZ, !P2 ;  /* 0x000000ff0d167207 */ /* 0x010fe40005000000 */
[----:B------:R-:W-:Y:S01]  /*6fd0*/  SEL R103, R14, RZ, !P2 ;  /* 0x000000ff0e677207 */ /* 0x000fe20005000000 */
[----:B------:R-:W0:Y:S08]  /*6fe0*/  MUFU.RCP R35, R35 ;  /* 0x0000002300237308 */ /* 0x000e300000001000 */
[----:B------:R-:W1:Y:S08]  /*6ff0*/  MUFU.RCP R49, R49 ;  /* 0x0000003100317308 */ /* 0x000e700000001000 */
[----:B------:R-:W3:Y:S01]  /*7000*/  MUFU.RCP R13, R30 ;  /* 0x0000001e000d7308 */ /* 0x000ee20000001000 */
[----:B0-----:R-:W-:Y:S01]  /*7010*/  FMUL R25, R35, R34 ;  /* 0x0000002223197220 */ /* 0x001fe20000400000 */
[----:B------:R-:W-:Y:S01]  /*7020*/  CS2R R26, SRZ ;  /* 0x00000000001a7805 */ /* 0x000fe2000001ff00 */
[----:B-1----:R-:W-:Y:S01]  /*7030*/  FMUL R52, R49, R52 ;  /* 0x0000003431347220 */ /* 0x002fe20000400000 */
[----:B---3--:R-:W-:Y:S01]  /*7040*/  FMUL R100, R13, R32 ;  /* 0x000000200d647220 */ /* 0x008fe20000400000 */
[----:B--2---:R-:W-:-:S02]  /*7050*/  SEL R5, R5, RZ, !P2 ;  /* 0x000000ff05057207 */ /* 0x004fc40005000000 */
[----:B------:R-:W-:-:S03]  /*7060*/  SEL R4, R4, RZ, !P2 ;  /* 0x000000ff04047207 */ /* 0x000fc60005000000 */
[----:B------:R-:W-:Y:S01]  /*7070*/  FADD R21, R5, -R22 ;  /* 0x8000001605157221 */ /* 0x000fe20000000000 */
[----:B------:R-:W-:Y:S02]  /*7080*/  SEL R5, R12, RZ, !P2 ;  /* 0x000000ff0c057207 */ /* 0x000fe40005000000 */
[----:B------:R-:W-:Y:S02]  /*7090*/  SEL R7, R7, RZ, !P2 ;  /* 0x000000ff07077207 */ /* 0x000fe40005000000 */
[----:B------:R-:W-:Y:S01]  /*70a0*/  SEL R6, R6, RZ, !P2 ;  /* 0x000000ff06067207 */ /* 0x000fe20005000000 */
[----:B------:R-:W-:Y:S01]  /*70b0*/  FADD R22, R4, -R5 ;  /* 0x8000000504167221 */ /* 0x000fe20000000000 */
[----:B------:R-:W-:-:S03]  /*70c0*/  SEL R4, R15, RZ, !P2 ;  /* 0x000000ff0f047207 */ /* 0x000fc60005000000 */
[----:B------:R-:W-:Y:S02]  /*70d0*/  FADD R103, R6, -R103 ;  /* 0x8000006706677221 */ /* 0x000fe40000000000 */
[----:B------:R-:W-:Y:S02]  /*70e0*/  FADD R23, R7, -R4 ;  /* 0x8000000407177221 */ /* 0x000fe40000000000 */
[----:B------:R-:W0:Y:S01]  /*70f0*/  LDC.64 R4, c[0x0][0x2c8] ;  /* 0x0000b200ff047b82 */ /* 0x000e220000000a00 */
[----:B------:R-:W1:Y:S07]  /*7100*/  MUFU.RCP R12, R31 ;  /* 0x0000001f000c7308 */ /* 0x000e6e0000001000 */
[----:B------:R-:W2:Y:S01]  /*7110*/  LDC.64 R6, c[0x0][0x2d0] ;  /* 0x0000b400ff067b82 */ /* 0x000ea20000000a00 */
[----:B------:R3:W4:Y:S01]  /*7120*/  MUFU.RCP R15, R93 ;  /* 0x0000005d000f7308 */ /* 0x0007220000001000 */
[----:B-1----:R-:W-:Y:S01]  /*7130*/  FMUL R49, R12, R33 ;  /* 0x000000210c317220 */ /* 0x002fe20000400000 */
[----:B------:R-:W-:Y:S01]  /*7140*/  CS2R R12, SRZ ;  /* 0x00000000000c7805 */ /* 0x000fe2000001ff00 */
[----:B---3--:R-:W-:Y:S01]  /*7150*/  FMUL R93, R25, R102 ;  /* 0x00000066195d7220 */ /* 0x008fe20000400000 */
[----:B------:R-:W-:Y:S01]  /*7160*/  CS2R R24, SRZ ;  /* 0x0000000000187805 */ /* 0x000fe2000001ff00 */
[----:B----4-:R-:W-:Y:S01]  /*7170*/  FMUL R33, R15, R94 ;  /* 0x0000005e0f217220 */ /* 0x010fe20000400000 */
[----:B------:R-:W-:Y:S01]  /*7180*/  CS2R R14, SRZ ;  /* 0x00000000000e7805 */ /* 0x000fe2000001ff00 */
[----:B0-----:R-:W-:-:S05]  /*7190*/  IMAD.WIDE R28, R116, 0x4, R4 ;  /* 0x00000004741c7825 */ /* 0x001fca00078e0204 */
[----:B------:R-:W3:Y:S01]  /*71a0*/  @!P2 LDG.E.EL.128 R24, desc[UR4][R28.64+-0x100] ;  /* 0xffff00041c18a981 */ /* 0x000ee2000c2e1d00 */
[----:B--2---:R-:W-:-:S05]  /*71b0*/  IMAD.WIDE R30, R116, 0x4, R6 ;  /* 0x00000004741e7825 */ /* 0x004fca00078e0206 */
[----:B------:R-:W2:Y:S01]  /*71c0*/  @!P2 LDG.E.EL.128 R12, desc[UR4][R30.64+-0x100] ;  /* 0xffff00041e0ca981 */ /* 0x000ea2000c2e1d00 */
[----:B------:R-:W0:Y:S08]  /*71d0*/  MUFU.RCP R54, R54 ;  /* 0x0000003600367308 */ /* 0x000e300000001000 */
[----:B------:R-:W1:Y:S01]  /*71e0*/  MUFU.RCP R95, R95 ;  /* 0x0000005f005f7308 */ /* 0x000e620000001000 */
[----:B------:R-:W-:-:S07]  /*71f0*/  @!P4 FMUL R67, R67, 16777216 ;  /* 0x4b8000004343c820 */ /* 0x000fce0000400000 */
[----:B------:R-:W4:Y:S08]  /*7200*/  MUFU.RCP R97, R97 ;  /* 0x0000006100617308 */ /* 0x000f300000001000 */
[----:B------:R-:W5:Y:S01]  /*7210*/  MUFU.RCP R65, R65 ;  /* 0x0000004100417308 */ /* 0x000f620000001000 */
[----:B------:R-:W-:-:S07]  /*7220*/  FMUL R101, R52, R101 ;  /* 0x0000006534657220 */ /* 0x000fce0000400000 */
[----:B------:R-:W4:Y:S01]  /*7230*/  MUFU.RCP R55, R55 ;  /* 0x0000003700377308 */ /* 0x000f220000001000 */
[----:B0-----:R-:W-:Y:S01]  /*7240*/  FMUL R4, R54, R53 ;  /* 0x0000003536047220 */ /* 0x001fe20000400000 */
[----:B------:R-:W-:Y:S01]  /*7250*/  FMUL R94, R33, R22 ;  /* 0x00000016215e7220 */ /* 0x000fe20000400000 */
[----:B------:R-:W0:Y:S05]  /*7260*/  LDC.64 R52, c[0x0][0x2a0] ;  /* 0x0000a800ff347b82 */ /* 0x000e2a0000000a00 */
[----:B------:R-:W5:Y:S01]  /*7270*/  MUFU.RCP R5, R60 ;  /* 0x0000003c00057308 */ /* 0x000f620000001000 */
[----:B-1----:R-:W-:Y:S02]  /*7280*/  FMUL R96, R95, R96 ;  /* 0x000000605f607220 */ /* 0x002fe40000400000 */
[----:B------:R-:W1:Y:S01]  /*7290*/  LDC.64 R32, c[0x0][0x2a8] ;  /* 0x0000aa00ff207b82 */ /* 0x000e620000000a00 */
[----:B------:R-:W-:-:S04]  /*72a0*/  FMUL R95, R4, R21 ;  /* 0x00000015045f7220 */ /* 0x000fc80000400000 */
[----:B------:R-:W5:Y:S01]  /*72b0*/  MUFU.RCP R34, R67 ;  /* 0x0000004300227308 */ /* 0x000f620000001000 */
[----:B----4-:R-:W-:Y:S01]  /*72c0*/  FMUL R98, R97, R98 ;  /* 0x0000006261627220 */ /* 0x010fe20000400000 */
[----:B-----5:R-:W-:Y:S01]  /*72d0*/  FMUL R21, R65, R66 ;  /* 0x0000004241157220 */ /* 0x020fe20000400000 */
[----:B------:R-:W-:Y:S01]  /*72e0*/  FMUL R97, R55, R56 ;  /* 0x0000003837617220 */ /* 0x000fe20000400000 */
[----:B------:R-:W-:Y:S01]  /*72f0*/  CS2R R6, SRZ ;  /* 0x0000000000067805 */ /* 0x000fe2000001ff00 */
[----:B------:R-:W-:Y:S01]  /*7300*/  FMUL R35, R98, R23 ;  /* 0x0000001762237220 */ /* 0x000fe20000400000 */
[----:B------:R-:W-:Y:S01]  /*7310*/  FMUL R56, R21, R20 ;  /* 0x0000001415387220 */ /* 0x000fe20000400000 */
[----:B------:R-:W-:Y:S01]  /*7320*/  FMUL R64, R5, R64 ;  /* 0x0000004005407220 */ /* 0x000fe20000400000 */
[----:B------:R-:W-:Y:S02]  /*7330*/  CS2R R4, SRZ ;  /* 0x0000000000047805 */ /* 0x000fe4000001ff00 */
[----:B------:R-:W-:-:S02]  /*7340*/  CS2R R20, SRZ ;  /* 0x0000000000147805 */ /* 0x000fc4000001ff00 */
[----:B------:R-:W-:Y:S01]  /*7350*/  CS2R R22, SRZ ;  /* 0x0000000000167805 */ /* 0x000fe2000001ff00 */
[----:B------:R-:W-:Y:S01]  /*7360*/  @!P4 FMUL R57, R57, 16777216 ;  /* 0x4b8000003939c820 */ /* 0x000fe20000400000 */
[----:B------:R4:W5:Y:S03]  /*7370*/  @!P2 LDG.E.EL.128 R4, desc[UR4][R28.64+-0x100] ;  /* 0xffff00041c04a981 */ /* 0x000966000c2e1d00 */
[----:B------:R-:W-:Y:S01]  /*7380*/  FMUL R34, R34, R57 ;  /* 0x0000003922227220 */ /* 0x000fe20000400000 */
[----:B------:R0:W5:Y:S03]  /*7390*/  @!P2 LDG.E.EL.128 R20, desc[UR4][R30.64+-0x100] ;  /* 0xffff00041e14a981 */ /* 0x000166000c2e1d00 */
[----:B------:R-:W-:Y:S01]  /*73a0*/  FMUL R99, R34, R99 ;  /* 0x0000006322637220 */ /* 0x000fe20000400000 */
[----:B0-----:R-:W-:-:S04]  /*73b0*/  IMAD.WIDE R52, R116, 0x4, R52 ;  /* 0x0000000474347825 */ /* 0x001fc800078e0234 */
[----:B-1----:R-:W-:Y:S01]  /*73c0*/  IMAD.WIDE R116, R116, 0x4, R32 ;  /* 0x0000000474747825 */ /* 0x002fe200078e0220 */
[----:B----4-:R-:W-:Y:S02]  /*73d0*/  CS2R R28, SRZ ;  /* 0x00000000001c7805 */ /* 0x010fe4000001ff00 */
[----:B------:R-:W-:Y:S02]  /*73e0*/  CS2R R32, SRZ ;  /* 0x0000000000207805 */ /* 0x000fe4000001ff00 */
[----:B------:R-:W-:-:S06]  /*73f0*/  CS2R R30, SRZ ;  /* 0x00000000001e7805 */ /* 0x000fcc000001ff00 */
[----:B------:R-:W4:Y:S01]  /*7400*/  @!P5 LDG.E.EL.128 R28, desc[UR4][R52.64+-0xc0] ;  /* 0xffff4004341cd981 */ /* 0x000f22000c2e1d00 */
[----:B---3--:R-:W-:Y:S02]  /*7410*/  SEL R34, R27, RZ, !P2 ;  /* 0x000000ff1b227207 */ /* 0x008fe40005000000 */
[----:B--2---:R-:W-:-:S05]  /*7420*/  SEL R55, R15, RZ, !P2 ;  /* 0x000000ff0f377207 */ /* 0x004fca0005000000 */
[----:B------:R-:W-:Y:S01]  /*7430*/  FFMA R55, R34, R35, R55 ;  /* 0x0000002322377223 */ /* 0x000fe20000000037 */
[----:B------:R-:W-:-:S06]  /*7440*/  CS2R R34, SRZ ;  /* 0x0000000000227805 */ /* 0x000fcc000001ff00 */
[----:B------:R-:W2:Y:S01]  /*7450*/  @!P5 LDG.E.EL.128 R32, desc[UR4][R116.64+-0xc0] ;  /* 0xffff40047420d981 */ /* 0x000ea2000c2e1d00 */
[----:B------:R-:W-:Y:S01]  /*7460*/  SEL R26, R26, RZ, !P2 ;  /* 0x000000ff1a1a7207 */ /* 0x000fe20005000000 */
[----:B------:R-:W-:Y:S01]  /*7470*/  FMUL R103, R96, R103 ;  /* 0x0000006760677220 */ /* 0x000fe20000400000 */
[----:B------:R-:W-:-:S05]  /*7480*/  SEL R15, R14, RZ, !P2 ;  /* 0x000000ff0e0f7207 */ /* 0x000fca0005000000 */
[----:B------:R-:W-:Y:S01]  /*7490*/  FFMA R103, R26, R103, R15 ;  /* 0x000000671a677223 */ /* 0x000fe2000000000f */
[----:B------:R-:W-:Y:S02]  /*74a0*/  SEL R15, R24, RZ, !P2 ;  /* 0x000000ff180f7207 */ /* 0x000fe40005000000 */
[----:B------:R-:W-:Y:S02]  /*74b0*/  SEL R12, R12, RZ, !P2 ;  /* 0x000000ff0c0c7207 */ /* 0x000fe40005000000 */
[----:B------:R-:W-:Y:S02]  /*74c0*/  FSETP.GTU.AND P4, PT, R103, RZ, PT ;  /* 0x000000ff6700720b */ /* 0x000fe40003f8c000 */
[----:B------:R-:W-:Y:S02]  /*74d0*/  SEL R14, R25, RZ, !P2 ;  /* 0x000000ff190e7207 */ /* 0x000fe40005000000 */
[----:B------:R-:W-:Y:S01]  /*74e0*/  SEL R13, R13, RZ, !P2 ;  /* 0x000000ff0d0d7207 */ /* 0x000fe20005000000 */
[----:B------:R-:W-:Y:S01]  /*74f0*/  FFMA R94, R15, R94, R12 ;  /* 0x0000005e0f5e7223 */ /* 0x000fe2000000000c */
[----:B------:R-:W-:-:S02]  /*7500*/  FSEL R54, R103, RZ, P4 ;  /* 0x000000ff67367208 */ /* 0x000fc40002000000 */
[----:B------:R-:W-:Y:S01]  /*7510*/  FSETP.GTU.AND P4, PT, R55, RZ, PT ;  /* 0x000000ff3700720b */ /* 0x000fe20003f8c000 */
[----:B------:R-:W-:-:S03]  /*7520*/  FFMA R95, R14, R95, R13 ;  /* 0x0000005f0e5f7223 */ /* 0x000fc6000000000d */
[----:B------:R-:W-:Y:S02]  /*7530*/  FSEL R55, R55, RZ, P4 ;  /* 0x000000ff37377208 */ /* 0x000fe40002000000 */
[----:B------:R-:W-:Y:S01]  /*7540*/  FSETP.GTU.AND P4, PT, R94, RZ, PT ;  /* 0x000000ff5e00720b */ /* 0x000fe20003f8c000 */
[----:B------:R-:W-:Y:S01]  /*7550*/  FMUL R100, R100, R59 ;  /* 0x0000003b64647220 */ /* 0x000fe20000400000 */
[----:B------:R-:W-:Y:S01]  /*7560*/  FMUL R91, R64, R91 ;  /* 0x0000005b405b7220 */ /* 0x000fe20000400000 */
[----:B-----5:R-:W-:Y:S02]  /*7570*/  SEL R13, R4, RZ, !P2 ;  /* 0x000000ff040d7207 */ /* 0x020fe40005000000 */
[----:B------:R-:W-:Y:S02]  /*7580*/  SEL R15, R6, RZ, !P2 ;  /* 0x000000ff060f7207 */ /* 0x000fe40005000000 */
[----:B------:R-:W-:-:S05]  /*7590*/  SEL R4, R22, RZ, !P2 ;  /* 0x000000ff16047207 */ /* 0x000fca0005000000 */
[----:B------:R-:W-:Y:S01]  /*75a0*/  FFMA R4, R15, R56, R4 ;  /* 0x000000380f047223 */ /* 0x000fe20000000004 */
[----:B------:R-:W-:Y:S02]  /*75b0*/  FSEL R56, R94, RZ, P4 ;  /* 0x000000ff5e387208 */ /* 0x000fe40002000000 */
[----:B------:R-:W-:-:S04]  /*75c0*/  FSETP.GTU.AND P4, PT, R95, RZ, PT ;  /* 0x000000ff5f00720b */ /* 0x000fc80003f8c000 */
[----:B------:R-:W-:Y:S02]  /*75d0*/  FSEL R57, R95, RZ, P4 ;  /* 0x000000ff5f397208 */ /* 0x000fe40002000000 */
[C---:B------:R-:W-:Y:S02]  /*75e0*/  FSETP.GTU.AND P4, PT, R4.reuse, RZ, PT ;  /* 0x000000ff0400720b */ /* 0x040fe40003f8c000 */
[----:B------:R-:W-:Y:S02]  /*75f0*/  SEL R6, R5, RZ, !P2 ;  /* 0x000000ff05067207 */ /* 0x000fe40005000000 */
[----:B------:R-:W-:Y:S02]  /*7600*/  FSEL R59, R4, RZ, P4 ;  /* 0x000000ff043b7208 */ /* 0x000fe40002000000 */
[----:B------:R-:W-:Y:S02]  /*7610*/  SEL R21, R21, RZ, !P2 ;  /* 0x000000ff15157207 */ /* 0x000fe40005000000 */
[----:B----4-:R-:W-:Y:S01]  /*7620*/  SEL R4, R30, RZ, !P5 ;  /* 0x000000ff1e047207 */ /* 0x010fe20006800000 */
[----:B------:R-:W-:Y:S01]  /*7630*/  FMUL R92, R97, R92 ;  /* 0x0000005c615c7220 */ /* 0x000fe20000400000 */
[----:B------:R-:W-:Y:S01]  /*7640*/  SEL R12, R7, RZ, !P2 ;  /* 0x000000ff070c7207 */ /* 0x000fe20005000000 */
[----:B------:R-:W-:Y:S01]  /*7650*/  FFMA R91, R6, R91, R21 ;  /* 0x0000005b065b7223 */ /* 0x000fe20000000015 */
[----:B------:R-:W-:-:S02]  /*7660*/  SEL R23, R23, RZ, !P2 ;  /* 0x000000ff17177207 */ /* 0x000fc40005000000 */
[----:B------:R-:W-:Y:S01]  /*7670*/  SEL R20, R20, RZ, !P2 ;  /* 0x000000ff14147207 */ /* 0x000fe20005000000 */
[----:B------:R-:W-:Y:S01]  /*7680*/  FMUL R49, R49, R58 ;  /* 0x0000003a31317220 */ /* 0x000fe20000400000 */
[----:B------:R-:W-:Y:S01]  /*7690*/  SEL R6, R31, RZ, !P5 ;  /* 0x000000ff1f067207 */ /* 0x000fe20006800000 */
[----:B------:R-:W-:Y:S01]  /*76a0*/  FFMA R99, R12, R99, R23 ;  /* 0x000000630c637223 */ /* 0x000fe20000000017 */
[----:B------:R-:W-:Y:S01]  /*76b0*/  CS2R R14, SRZ ;  /* 0x00000000000e7805 */ /* 0x000fe2000001ff00 */
[----:B------:R-:W-:Y:S01]  /*76c0*/  FFMA R92, R13, R92, R20 ;  /* 0x0000005c0d5c7223 */ /* 0x000fe20000000014 */
[----:B------:R-:W-:Y:S02]  /*76d0*/  CS2R R12, SRZ ;  /* 0x00000000000c7805 */ /* 0x000fe4000001ff00 */
[----:B------:R-:W-:-:S04]  /*76e0*/  CS2R R20, SRZ ;  /* 0x0000000000147805 */ /* 0x000fc8000001ff00 */
[----:B------:R-:W3:Y:S01]  /*76f0*/  @!P5 LDG.E.EL.128 R12, desc[UR4][R50.64+-0xc0] ;  /* 0xffff4004320cd981 */ /* 0x000ee2000c2e1d00 */
[----:B------:R-:W-:Y:S02]  /*7700*/  CS2R R22, SRZ ;  /* 0x0000000000167805 */ /* 0x000fe4000001ff00 */
[----:B------:R-:W-:Y:S02]  /*7710*/  CS2R R24, SRZ ;  /* 0x0000000000187805 */ /* 0x000fe4000001ff00 */
[----:B------:R-:W-:Y:S02]  /*7720*/  CS2R R26, SRZ ;  /* 0x00000000001a7805 */ /* 0x000fe4000001ff00 */
[----:B------:R0:W4:Y:S04]  /*7730*/  @!P5 LDG.E.EL.128 R20, desc[UR4][R52.64+-0xc0] ;  /* 0xffff40043414d981 */ /* 0x000128000c2e1d00 */
[----:B------:R-:W5:Y:S01]  /*7740*/  @!P5 LDG.E.EL.128 R24, desc[UR4][R116.64+-0xc0] ;  /* 0xffff40047418d981 */ /* 0x000f62000c2e1d00 */
[----:B--2---:R-:W-:-:S02]  /*7750*/  SEL R5, R34, RZ, !P5 ;  /* 0x000000ff22057207 */ /* 0x004fc40006800000 */
[----:B------:R-:W-:Y:S02]  /*7760*/  SEL R35, R35, RZ, !P5 ;  /* 0x000000ff23237207 */ /* 0x000fe40006800000 */
[----:B------:R-:W-:Y:S01]  /*7770*/  SEL R32, R32, RZ, !P5 ;  /* 0x000000ff20207207 */ /* 0x000fe20006800000 */
[----:B------:R-:W-:Y:S01]  /*7780*/  FFMA R93, R4, R93, R5 ;  /* 0x0000005d045d7223 */ /* 0x000fe20000000005 */
[----:B------:R-:W-:Y:S02]  /*7790*/  SEL R5, R28, RZ, !P5 ;  /* 0x000000ff1c057207 */ /* 0x000fe40006800000 */
[----:B------:R-:W-:Y:S02]  /*77a0*/  SEL R4, R29, RZ, !P5 ;  /* 0x000000ff1d047207 */ /* 0x000fe40006800000 */
[----:B------:R-:W-:Y:S01]  /*77b0*/  SEL R33, R33, RZ, !P5 ;  /* 0x000000ff21217207 */ /* 0x000fe20006800000 */
[----:B------:R-:W-:Y:S01]  /*77c0*/  FFMA R101, R6, R101, R35 ;  /* 0x0000006506657223 */ /* 0x000fe20000000023 */
[----:B------:R-:W-:Y:S01]  /*77d0*/  FFMA R100, R5, R100, R32 ;  /* 0x0000006405647223 */ /* 0x000fe20000000020 */
[----:B------:R-:W-:-:S02]  /*77e0*/  CS2R R6, SRZ ;  /* 0x0000000000067805 */ /* 0x000fc4000001ff00 */
[----:B------:R-:W-:Y:S01]  /*77f0*/  FFMA R49, R4, R49, R33 ;  /* 0x0000003104317223 */ /* 0x000fe20000000021 */
[----:B------:R-:W-:-:S06]  /*7800*/  CS2R R4, SRZ ;  /* 0x0000000000047805 */ /* 0x000fcc000001ff00 */
[----:B------:R-:W2:Y:S01]  /*7810*/  @!P5 LDG.E.EL.128 R4, desc[UR4][R114.64+-0xc0] ;  /* 0xffff40047204d981 */ /* 0x000ea2000c2e1d00 */
[----:B------:R-:W-:-:S04]  /*7820*/  FSETP.GTU.AND P4, PT, R99, RZ, PT ;  /* 0x000000ff6300720b */ /* 0x000fc80003f8c000 */
[----:B------:R-:W-:Y:S02]  /*7830*/  FSEL R30, R99, RZ, P4 ;  /* 0x000000ff631e7208 */ /* 0x000fe40002000000 */
        /* <DEDUP_REMOVED lines=8> */
[----:B------:R-:W-:Y:S01]  /*78c0*/  FSETP.GTU.AND P4, PT, R100, RZ, PT ;  /* 0x000000ff6400720b */ /* 0x000fe20003f8c000 */
[----:B------:R-:W-:-:S03]  /*78d0*/  @!P1 FMUL R48, R48, 16777216 ;  /* 0x4b80000030309820 */ /* 0x000fc60000400000 */
[----:B------:R-:W-:Y:S01]  /*78e0*/  FSEL R33, R100, RZ, P4 ;  /* 0x000000ff64217208 */ /* 0x000fe20002000000 */
[----:B------:R-:W-:-:S03]  /*78f0*/  @!P1 FMUL R47, R47, 16777216 ;  /* 0x4b8000002f2f9820 */ /* 0x000fc60000400000 */
[----:B------:R-:W-:Y:S02]  /*7900*/  FSETP.GEU.AND P1, PT, R33, 6, PT ;  /* 0x40c000002100780b */ /* 0x000fe40003f2e000 */
[----:B------:R-:W-:-:S04]  /*7910*/  FSETP.GTU.AND P4, PT, R49, RZ, PT ;  /* 0x000000ff3100720b */ /* 0x000fc80003f8c000 */
[----:B------:R-:W-:Y:S02]  /*7920*/  FSEL R34, R49, RZ, P4 ;  /* 0x000000ff31227208 */ /* 0x000fe40002000000 */
[----:B------:R-:W-:-:S05]  /*7930*/  FSETP.NAN.AND P4, PT, R33, R33, PT ;  /* 0x000000212100720b */ /* 0x000fca0003f88000 */
[----:B------:R-:W-:Y:S02]  /*7940*/  @P1 FSEL R33, R33, 6, P4 ;  /* 0x40c0000021211808 */ /* 0x000fe40002000000 */
[----:B------:R-:W-:-:S04]  /*7950*/  FSETP.GEU.AND P4, PT, R34, 6, PT ;  /* 0x40c000002200780b */ /* 0x000fc80003f8e000 */
[----:B------:R-:W-:Y:S02]  /*7960*/  SEL R66, RZ, 0x1fffe, P4 ;  /* 0x0001fffeff427807 */ /* 0x000fe40002000000 */
[----:B------:R-:W-:-:S04]  /*7970*/  FSETP.GEU.AND P4, PT, R56, 6, PT ;  /* 0x40c000003800780b */ /* 0x000fc80003f8e000 */
[----:B------:R-:W-:Y:S02]  /*7980*/  SEL R64, RZ, 0x1, P4 ;  /* 0x00000001ff407807 */ /* 0x000fe40002000000 */
[----:B------:R-:W-:-:S04]  /*7990*/  FSETP.GEU.AND P4, PT, R57, 6, PT ;  /* 0x40c000003900780b */ /* 0x000fc80003f8e000 */
[----:B------:R-:W-:Y:S02]  /*79a0*/  SEL R67, RZ, 0x1fffe, P4 ;  /* 0x0001fffeff437807 */ /* 0x000fe40002000000 */
[----:B------:R-:W-:Y:S01]  /*79b0*/  FSETP.GEU.AND P4, PT, R54, 6, PT ;  /* 0x40c000003600780b */ /* 0x000fe20003f8e000 */
[----:B------:R-:W1:Y:S03]  /*79c0*/  MUFU.RCP R3, R3 ;  /* 0x0000000300037308 */ /* 0x000e660000001000 */
[----:B------:R-:W-:Y:S02]  /*79d0*/  SEL R49, RZ, 0x4, P4 ;  /* 0x00000004ff317807 */ /* 0x000fe40002000000 */
[----:B------:R-:W-:-:S03]  /*79e0*/  FSETP.GEU.AND P4, PT, R55, 6, PT ;  /* 0x40c000003700780b */ /* 0x000fc60003f8e000 */
[----:B------:R-:W0:Y:S01]  /*79f0*/  MUFU.RCP R46, R46 ;  /* 0x0000002e002e7308 */ /* 0x000e220000001000 */
[----:B------:R-:W-:Y:S02]  /*7a00*/  SEL R58, RZ, 0x7fff8, P4 ;  /* 0x0007fff8ff3a7807 */ /* 0x000fe40002000000 */
[----:B------:R-:W-:Y:S02]  /*7a10*/  FSETP.GEU.AND P4, PT, R31, 6, PT ;  /* 0x40c000001f00780b */ /* 0x000fe40003f8e000 */
[----:B---3--:R-:W-:-:S03]  /*7a20*/  SEL R91, R13, RZ, !P5 ;  /* 0x000000ff0d5b7207 */ /* 0x008fc60006800000 */
[----:B------:R-:W3:Y:S01]  /*7a30*/  MUFU.RCP R48, R48 ;  /* 0x0000003000307308 */ /* 0x000ee20000001000 */
[----:B------:R-:W-:Y:S02]  /*7a40*/  SEL R60, RZ, 0x1, P4 ;  /* 0x00000001ff3c7807 */ /* 0x000fe40002000000 */
[----:B------:R-:W-:Y:S02]  /*7a50*/  FSETP.GEU.AND P4, PT, R28, 6, PT ;  /* 0x40c000001c00780b */ /* 0x000fe40003f8e000 */
[----:B------:R-:W-:Y:S02]  /*7a60*/  SEL R13, R12, RZ, !P5 ;  /* 0x000000ff0c0d7207 */ /* 0x000fe40006800000 */
[----:B------:R-:W-:Y:S01]  /*7a70*/  SEL R12, R14, RZ, !P5 ;  /* 0x000000ff0e0c7207 */ /* 0x000fe20006800000 */
[----:B-1----:R-:W-:Y:S01]  /*7a80*/  FMUL R3, R3, R2 ;  /* 0x0000000203037220 */ /* 0x002fe20000400000 */
[----:B------:R-:W-:Y:S02]  /*7a90*/  SEL R65, RZ, 0x1fffe, P4 ;  /* 0x0001fffeff417807 */ /* 0x000fe40002000000 */
[----:B------:R-:W-:Y:S01]  /*7aa0*/  FSETP.GEU.AND P4, PT, R59, 6, PT ;  /* 0x40c000003b00780b */ /* 0x000fe20003f8e000 */
[----:B0-----:R-:W-:Y:S01]  /*7ab0*/  FMUL R45, R46, R45 ;  /* 0x0000002d2e2d7220 */ /* 0x001fe20000400000 */
[----:B------:R-:W-:-:S02]  /*7ac0*/  SEL R52, R15, RZ, !P5 ;  /* 0x000000ff0f347207 */ /* 0x000fc40006800000 */
[----:B------:R-:W-:Y:S02]  /*7ad0*/  SEL R35, RZ, 0x4, P4 ;  /* 0x00000004ff237807 */ /* 0x000fe40002000000 */
[----:B-----5:R-:W-:Y:S02]  /*7ae0*/  SEL R26, R26, RZ, !P5 ;  /* 0x000000ff1a1a7207 */ /* 0x020fe40006800000 */
[----:B------:R-:W-:Y:S01]  /*7af0*/  FSETP.GEU.AND P4, PT, R29, 6, PT ;  /* 0x40c000001d00780b */ /* 0x000fe20003f8e000 */
[----:B---3--:R-:W-:Y:S01]  /*7b00*/  FMUL R48, R48, R47 ;  /* 0x0000002f30307220 */ /* 0x008fe20000400000 */
[----:B----4-:R-:W-:Y:S02]  /*7b10*/  SEL R2, R23, RZ, !P5 ;  /* 0x000000ff17027207 */ /* 0x010fe40006800000 */
[----:B------:R-:W-:Y:S02]  /*7b20*/  SEL R27, R27, RZ, !P5 ;  /* 0x000000ff1b1b7207 */ /* 0x000fe40006800000 */
[----:B------:R-:W-:-:S02]  /*7b30*/  SEL R24, R24, RZ, !P5 ;  /* 0x000000ff18187207 */ /* 0x000fc40006800000 */
[----:B------:R-:W-:Y:S01]  /*7b40*/  SEL R15, RZ, 0x1, P1 ;  /* 0x00000001ff0f7807 */ /* 0x000fe20000800000 */
[----:B------:R-:W-:-:S04]  /*7b50*/  IMAD.IADD R64, R64, 0x1, R67 ;  /* 0x0000000140407824 */ /* 0x000fc800078e0243 */
[----:B------:R-:W-:Y:S01]  /*7b60*/  IMAD.IADD R15, R15, 0x1, R66 ;  /* 0x000000010f0f7824 */ /* 0x000fe200078e0242 */
[----:B------:R-:W-:-:S04]  /*7b70*/  LOP3.LUT R64, R64, 0x3, RZ, 0xc0, !PT ;  /* 0x0000000340407812 */ /* 0x000fc800078ec0ff */
[----:B------:R-:W-:Y:S01]  /*7b80*/  LOP3.LUT R15, R15, 0x3, RZ, 0xc0, !PT ;  /* 0x000000030f0f7812 */ /* 0x000fe200078ec0ff */
[----:B------:R-:W-:Y:S01]  /*7b90*/  IMAD.IADD R60, R60, 0x1, R65 ;  /* 0x000000013c3c7824 */ /* 0x000fe200078e0241 */
[----:B------:R-:W-:-:S04]  /*7ba0*/  IADD3 R49, R64, R58, R49 ;  /* 0x0000003a40317210 */ /* 0x000fc80007ffe031 */
[----:B------:R-:W-:Y:S01]  /*7bb0*/  LOP3.LUT R60, R60, 0x3, RZ, 0xc0, !PT ;  /* 0x000000033c3c7812 */ /* 0x000fe200078ec0ff */
[----:B------:R-:W-:Y:S01]  /*7bc0*/  IMAD.SHL.U32 R49, R49, 0x100, RZ ;  /* 0x0000010031317824 */ /* 0x000fe200078e00ff */
[----:B------:R-:W-:Y:S02]  /*7bd0*/  FSETP.NAN.AND P1, PT, R30, R30, PT ;  /* 0x0000001e1e00720b */ /* 0x000fe40003f28000 */
[----:B--2---:R-:W-:Y:S02]  /*7be0*/  SEL R50, R4, RZ, !P5 ;  /* 0x000000ff04327207 */ /* 0x004fe40006800000 */
[----:B------:R-:W-:Y:S02]  /*7bf0*/  SEL R51, R6, RZ, !P5 ;  /* 0x000000ff06337207 */ /* 0x000fe40006800000 */
[----:B------:R-:W-:Y:S01]  /*7c00*/  SEL R4, R5, RZ, !P5 ;  /* 0x000000ff05047207 */ /* 0x000fe20006800000 */
[----:B------:R-:W-:Y:S01]  /*7c10*/  FADD R6, R50, -R13 ;  /* 0x8000000d32067221 */ /* 0x000fe20000000000 */
[----:B------:R-:W0:Y:S01]  /*7c20*/  MUFU.RCP R5, R44 ;  /* 0x0000002c00057308 */ /* 0x000e220000001000 */
[----:B------:R-:W-:Y:S01]  /*7c30*/  SEL R7, R7, RZ, !P5 ;  /* 0x000000ff07077207 */ /* 0x000fe20006800000 */
[----:B------:R-:W-:Y:S01]  /*7c40*/  FADD R12, R51, -R12 ;  /* 0x8000000c330c7221 */ /* 0x000fe20000000000 */
[----:B------:R-:W-:Y:S01]  /*7c50*/  FMUL R6, R3, R6 ;  /* 0x0000000603067220 */ /* 0x000fe20000400000 */
[----:B------:R-:W-:-:S02]  /*7c60*/  SEL R3, R22, RZ, !P5 ;  /* 0x000000ff16037207 */ /* 0x000fc40006800000 */
[----:B------:R-:W-:Y:S01]  /*7c70*/  FMUL R12, R45, R12 ;  /* 0x0000000c2d0c7220 */ /* 0x000fe20000400000 */
[----:B------:R-:W-:Y:S01]  /*7c80*/  FADD R7, R7, -R52 ;  /* 0x8000003407077221 */ /* 0x000fe20000000000 */
[----:B------:R-:W-:Y:S02]  /*7c90*/  SEL R13, RZ, 0x4, P4 ;  /* 0x00000004ff0d7807 */ /* 0x000fe40002000000 */
[----:B------:R-:W-:Y:S01]  /*7ca0*/  FFMA R12, R3, R12, R26 ;  /* 0x0000000c030c7223 */ /* 0x000fe2000000001a */
[----:B------:R-:W-:Y:S01]  /*7cb0*/  FSETP.GEU.AND P4, PT, R32, 6, PT ;  /* 0x40c000002000780b */ /* 0x000fe20003f8e000 */
[----:B------:R-:W-:Y:S01]  /*7cc0*/  FMUL R7, R48, R7 ;  /* 0x0000000730077220 */ /* 0x000fe20000400000 */
[----:B------:R-:W-:Y:S01]  /*7cd0*/  FADD R4, R4, -R91 ;  /* 0x8000005b04047221 */ /* 0x000fe20000000000 */
[----:B------:R-:W-:Y:S01]  /*7ce0*/  SEL R3, R20, RZ, !P5 ;  /* 0x000000ff14037207 */ /* 0x000fe20006800000 */
[----:B0-----:R-:W-:Y:S01]  /*7cf0*/  FMUL R5, R5, R42 ;  /* 0x0000002a05057220 */ /* 0x001fe20000400000 */
[----:B------:R-:W-:Y:S01]  /*7d00*/  SEL R14, RZ, 0x7fff8, P4 ;  /* 0x0007fff8ff0e7807 */ /* 0x000fe20002000000 */
[----:B------:R-:W-:Y:S01]  /*7d10*/  FFMA R7, R2, R7, R27 ;  /* 0x0000000702077223 */ /* 0x000fe2000000001b */
[C---:B------:R-:W-:Y:S01]  /*7d20*/  FSETP.GTU.AND P4, PT, R12.reuse, RZ, PT ;  /* 0x000000ff0c00720b */ /* 0x040fe20003f8c000 */
[----:B------:R-:W-:Y:S01]  /*7d30*/  FMUL R4, R5, R4 ;  /* 0x0000000405047220 */ /* 0x000fe20000400000 */
[----:B------:R-:W-:Y:S01]  /*7d40*/  SEL R5, R21, RZ, !P5 ;  /* 0x000000ff15057207 */ /* 0x000fe20006800000 */
[----:B------:R-:W-:Y:S01]  /*7d50*/  FFMA R6, R3, R6, R24 ;  /* 0x0000000603067223 */ /* 0x000fe20000000018 */
[----:B------:R-:W-:-:S02]  /*7d60*/  FSEL R2, R12, RZ, P4 ;  /* 0x000000ff0c027208 */ /* 0x000fc40002000000 */
[----:B------:R-:W-:Y:S02]  /*7d70*/  SEL R20, R25, RZ, !P5 ;  /* 0x000000ff19147207 */ /* 0x000fe40006800000 */
[----:B------:R-:W-:-:S03]  /*7d80*/  FSETP.GTU.AND P4, PT, R7, RZ, PT ;  /* 0x000000ff0700720b */ /* 0x000fc60003f8c000 */
[----:B------:R-:W-:Y:S01]  /*7d90*/  FFMA R5, R5, R4, R20 ;  /* 0x0000000405057223 */ /* 0x000fe20000000014 */
[----:B------:R-:W-:Y:S02]  /*7da0*/  FSEL R3, R7, RZ, P4 ;  /* 0x000000ff07037208 */ /* 0x000fe40002000000 */
[----:B------:R-:W-:-:S04]  /*7db0*/  FSETP.GTU.AND P4, PT, R6, RZ, PT ;  /* 0x000000ff0600720b */ /* 0x000fc80003f8c000 */
[----:B------:R-:W-:Y:S02]  /*7dc0*/  FSEL R4, R6, RZ, P4 ;  /* 0x000000ff06047208 */ /* 0x000fe40002000000 */
[----:B------:R-:W-:-:S04]  /*7dd0*/  FSETP.GTU.AND P4, PT, R5, RZ, PT ;  /* 0x000000ff0500720b */ /* 0x000fc80003f8c000 */
[----:B------:R-:W-:Y:S02]  /*7de0*/  FSEL R5, R5, RZ, P4 ;  /* 0x000000ff05057208 */ /* 0x000fe40002000000 */
[----:B------:R-:W-:-:S04]  /*7df0*/  FSETP.GEU.AND P4, PT, R4, 6, PT ;  /* 0x40c000000400780b */ /* 0x000fc80003f8e000 */
[----:B------:R-:W-:Y:S02]  /*7e00*/  SEL R7, RZ, 0x1, P4 ;  /* 0x00000001ff077807 */ /* 0x000fe40002000000 */
[----:B------:R-:W-:-:S04]  /*7e10*/  FSETP.GEU.AND P4, PT, R5, 6, PT ;  /* 0x40c000000500780b */ /* 0x000fc80003f8e000 */
[----:B------:R-:W-:Y:S02]  /*7e20*/  SEL R12, RZ, 0x1fffe, P4 ;  /* 0x0001fffeff0c7807 */ /* 0x000fe40002000000 */
[----:B------:R-:W-:-:S03]  /*7e30*/  FSETP.GEU.AND P4, PT, R2, 6, PT ;  /* 0x40c000000200780b */ /* 0x000fc60003f8e000 */
[----:B------:R-:W-:Y:S01]  /*7e40*/  IMAD.IADD R12, R7, 0x1, R12 ;  /* 0x00000001070c7824 */ /* 0x000fe200078e020c */
[----:B------:R-:W-:Y:S02]  /*7e50*/  SEL R6, RZ, 0x4, P4 ;  /* 0x00000004ff067807 */ /* 0x000fe40002000000 */
[----:B------:R-:W-:Y:S02]  /*7e60*/  FSETP.GEU.AND P4, PT, R3, 6, PT ;  /* 0x40c000000300780b */ /* 0x000fe40003f8e000 */
[----:B------:R-:W-:Y:S02]  /*7e70*/  IADD3 R13, R15, R14, R13 ;  /* 0x0000000e0f0d7210 */ /* 0x000fe40007ffe00d */
[----:B------:R-:W-:Y:S02]  /*7e80*/  SEL R7, RZ, 0x7fff8, P4 ;  /* 0x0007fff8ff077807 */ /* 0x000fe40002000000 */
[----:B------:R-:W-:Y:S02]  /*7e90*/  LOP3.LUT R12, R12, 0x3, RZ, 0xc0, !PT ;  /* 0x000000030c0c7812 */ /* 0x000fe400078ec0ff */
[----:B------:R-:W-:-:S02]  /*7ea0*/  FSETP.GEU.AND P4, PT, R30, 6, PT ;  /* 0x40c000001e00780b */ /* 0x000fc40003f8e000 */
[----:B------:R-:W-:Y:S02]  /*7eb0*/  IADD3 R12, R12, R7, R6 ;  /* 0x000000070c0c7210 */ /* 0x000fe40007ffe006 */
[----:B------:R-:W-:Y:S02]  /*7ec0*/  LOP3.LUT R13, R13, 0xf, RZ, 0xc0, !PT ;  /* 0x0000000f0d0d7812 */ /* 0x000fe400078ec0ff */
[----:B------:R-:W-:-:S03]  /*7ed0*/  SEL R6, RZ, 0x7fff8, P4 ;  /* 0x0007fff8ff067807 */ /* 0x000fc60002000000 */
[----:B------:R-:W-:Y:S01]  /*7ee0*/  IMAD R12, R12, 0x10, R13 ;  /* 0x000000100c0c7824 */ /* 0x000fe200078e020d */
[----:B------:R-:W-:Y:S02]  /*7ef0*/  IADD3 R35, R60, R6, R35 ;  /* 0x000000063c237210 */ /* 0x000fe40007ffe023 */
[----:B------:R-:W-:Y:S02]  /*7f00*/  LOP3.LUT R6, R49, 0xf00, RZ, 0xe2, !PT ;  /* 0x00000f0031067812 */ /* 0x000fe400078ee2ff */
[----:B------:R-:W-:-:S03]  /*7f10*/  LOP3.LUT R7, R12, 0xff, RZ, 0xc0, !PT ;  /* 0x000000ff0c077812 */ /* 0x000fc600078ec0ff */
[----:B------:R-:W-:-:S04]  /*7f20*/  IMAD R6, R35, 0x1000, R6 ;  /* 0x0000100023067824 */ /* 0x000fc800078e0206 */
[----:B------:R-:W-:-:S05]  /*7f30*/  IMAD.IADD R6, R6, 0x1, R7 ;  /* 0x0000000106067824 */ /* 0x000fca00078e0207 */
[----:B------:R-:W-:-:S04]  /*7f40*/  LOP3.LUT R6, R6, 0xffff, RZ, 0xc0, !PT ;  /* 0x0000ffff06067812 */ /* 0x000fc800078ec0ff */
[----:B------:R-:W-:-:S04]  /*7f50*/  SHF.R.U32.HI R7, RZ, 0xf, R6 ;  /* 0x0000000fff077819 */ /* 0x000fc80000011606 */
[----:B------:R-:W-:-:S04]  /*7f60*/  LOP3.LUT R7, R7, 0x1, RZ, 0xc0, !PT ;  /* 0x0000000107077812 */ /* 0x000fc800078ec0ff */
[----:B------:R-:W-:Y:S02]  /*7f70*/  ISETP.NE.U32.AND P4, PT, R7, 0x1, PT ;  /* 0x000000010700780c */ /* 0x000fe40003f85070 */
[----:B------:R-:W-:-:S04]  /*7f80*/  SHF.R.U32.HI R7, RZ, 0xe, R6 ;  /* 0x0000000eff077819 */ /* 0x000fc80000011606 */
[----:B------:R-:W-:-:S07]  /*7f90*/  LOP3.LUT R7, R7, 0x1, RZ, 0xc0, !PT ;  /* 0x0000000107077812 */ /* 0x000fce00078ec0ff */
[----:B------:R-:W-:Y:S02]  /*7fa0*/  @P4 FSEL R30, R30, 6, P1 ;  /* 0x40c000001e1e4808 */ /* 0x000fe40000800000 */
[----:B------:R-:W-:Y:S02]  /*7fb0*/  ISETP.NE.U32.AND P4, PT, R7, 0x1, PT ;  /* 0x000000010700780c */ /* 0x000fe40003f85070 */
[----:B------:R-:W-:Y:S02]  /*7fc0*/  SHF.R.U32.HI R7, RZ, 0xd, R6 ;  /* 0x0000000dff077819 */ /* 0x000fe40000011606 */
[----:B------:R-:W-:Y:S02]  /*7fd0*/  FSETP.NAN.AND P1, PT, R59, R59, PT ;  /* 0x0000003b3b00720b */ /* 0x000fe40003f28000 */
        /* <DEDUP_REMOVED lines=187> */
[----:B------:R-:W-:Y:S02]  /*8b90*/  ISETP.NE.U32.AND P4, PT, R6, 0x1, PT ;  /* 0x000000010600780c */ /* 0x000fe40003f85070 */
[----:B------:R-:W-:Y:S01]  /*8ba0*/  @P2 FSEL R56, R37, R0, !P6 ;  /* 0x0000000025382208 */ /* 0x000fe20007000000 */
[----:B------:R-:W0:Y:S01]  /*8bb0*/  LDC.64 R6, c[0x0][0x350] ;  /* 0x0000d400ff067b82 */ /* 0x000e220000000a00 */
[----:B------:R-:W-:Y:S02]  /*8bc0*/  ISETP.NE.U32.AND.EX P4, PT, RZ, RZ, PT, P4 ;  /* 0x000000ffff00720c */ /* 0x000fe40003f85140 */
[----:B------:R-:W-:Y:S02]  /*8bd0*/  SHF.R.U64 R0, R83, 0xa, RZ ;  /* 0x0000000a53007819 */ /* 0x000fe400000012ff */
[----:B------:R-:W-:-:S02]  /*8be0*/  @P2 FSEL R57, R61, R84, !P6 ;  /* 0x000000543d392208 */ /* 0x000fc40007000000 */
[----:B------:R-:W-:Y:S02]  /*8bf0*/  @P2 FSEL R54, R36, R85, !P6 ;  /* 0x0000005524362208 */ /* 0x000fe40007000000 */
[----:B------:R-:W-:Y:S02]  /*8c00*/  @P2 FSEL R55, R39, R86, !P6 ;  /* 0x0000005627372208 */ /* 0x000fe40007000000 */
[----:B------:R-:W-:Y:S02]  /*8c10*/  @P2 FSEL R31, R38, R87, !P6 ;  /* 0x00000057261f2208 */ /* 0x000fe40007000000 */
[----:B------:R-:W-:Y:S02]  /*8c20*/  @P2 FSEL R28, R41, R88, !P6 ;  /* 0x00000058291c2208 */ /* 0x000fe40007000000 */
[----:B------:R-:W-:Y:S02]  /*8c30*/  @P2 FSEL R59, R43, R90, !P6 ;  /* 0x0000005a2b3b2208 */ /* 0x000fe40007000000 */
[----:B------:R-:W-:-:S02]  /*8c40*/  @P2 FSEL R30, R40, R89, !P6 ;  /* 0x00000059281e2208 */ /* 0x000fc40007000000 */
[----:B------:R-:W-:Y:S02]  /*8c50*/  FSETP.NAN.AND P2, PT, R8, R8, PT ;  /* 0x000000080800720b */ /* 0x000fe40003f48000 */
[----:B------:R-:W-:Y:S02]  /*8c60*/  LOP3.LUT R0, R0, 0x1, RZ, 0xc0, !PT ;  /* 0x0000000100007812 */ /* 0x000fe400078ec0ff */
[C---:B------:R-:W-:Y:S02]  /*8c70*/  SHF.R.U64 R13, R83.reuse, 0xe, RZ ;  /* 0x0000000e530d7819 */ /* 0x040fe400000012ff */
[----:B------:R-:W-:Y:S02]  /*8c80*/  SHF.R.U64 R12, R83, 0xd, RZ ;  /* 0x0000000d530c7819 */ /* 0x000fe400000012ff */
[----:B------:R-:W-:Y:S02]  /*8c90*/  @P4 FSEL R8, R8, 6, P2 ;  /* 0x40c0000008084808 */ /* 0x000fe40001000000 */
[----:B------:R-:W-:-:S02]  /*8ca0*/  ISETP.NE.U32.AND P4, PT, R0, 0x1, PT ;  /* 0x000000010000780c */ /* 0x000fc40003f85070 */
[----:B------:R-:W-:Y:S02]  /*8cb0*/  LOP3.LUT R13, R13, 0x1, RZ, 0xc0, !PT ;  /* 0x000000010d0d7812 */ /* 0x000fe400078ec0ff */
[----:B------:R-:W-:Y:S02]  /*8cc0*/  LOP3.LUT R12, R12, 0x1, RZ, 0xc0, !PT ;  /* 0x000000010c0c7812 */ /* 0x000fe400078ec0ff */
[----:B------:R-:W-:Y:S02]  /*8cd0*/  ISETP.NE.U32.AND.EX P4, PT, RZ, RZ, PT, P4 ;  /* 0x000000ffff00720c */ /* 0x000fe40003f85140 */
[----:B------:R-:W-:Y:S02]  /*8ce0*/  ISETP.NE.U32.AND P2, PT, R13, 0x1, PT ;  /* 0x000000010d00780c */ /* 0x000fe40003f45070 */
[----:B------:R-:W-:Y:S02]  /*8cf0*/  ISETP.NE.U32.AND P6, PT, R12, 0x1, PT ;  /* 0x000000010c00780c */ /* 0x000fe40003fc5070 */
[----:B------:R-:W-:-:S02]  /*8d00*/  ISETP.NE.U32.AND.EX P2, PT, RZ, RZ, PT, P2 ;  /* 0x000000ffff00720c */ /* 0x000fc40003f45120 */
[----:B------:R-:W-:Y:S02]  /*8d10*/  ISETP.NE.U32.AND.EX P6, PT, RZ, RZ, PT, P6 ;  /* 0x000000ffff00720c */ /* 0x000fe40003fc5160 */
[----:B------:R-:W-:Y:S02]  /*8d20*/  ISETP.NE.AND P1, PT, R62, RZ, PT ;  /* 0x000000ff3e00720c */ /* 0x000fe40003f25270 */
[----:B------:R-:W-:Y:S02]  /*8d30*/  @P3 FSEL R74, R33, R56, !P5 ;  /* 0x00000038214a3208 */ /* 0x000fe40006800000 */
[----:B------:R-:W-:Y:S02]  /*8d40*/  @P3 FSEL R73, R34, R57, !P5 ;  /* 0x0000003922493208 */ /* 0x000fe40006800000 */
[----:B------:R-:W-:Y:S02]  /*8d50*/  @P3 FSEL R72, R29, R54, !P5 ;  /* 0x000000361d483208 */ /* 0x000fe40006800000 */
[----:B------:R-:W-:-:S02]  /*8d60*/  @P3 FSEL R71, R32, R55, !P5 ;  /* 0x0000003720473208 */ /* 0x000fc40006800000 */
[----:B------:R-:W-:Y:S02]  /*8d70*/  @P3 FSEL R79, R4, R31, !P5 ;  /* 0x0000001f044f3208 */ /* 0x000fe40006800000 */
[----:B------:R-:W-:Y:S02]  /*8d80*/  @P3 FSEL R80, R5, R28, !P5 ;  /* 0x0000001c05503208 */ /* 0x000fe40006800000 */
[----:B------:R-:W-:Y:S02]  /*8d90*/  @P3 FSEL R75, R2, R59, !P5 ;  /* 0x0000003b024b3208 */ /* 0x000fe40006800000 */
[----:B------:R-:W-:Y:S02]  /*8da0*/  @P3 FSEL R78, R3, R30, !P5 ;  /* 0x0000001e034e3208 */ /* 0x000fe40006800000 */
[----:B------:R-:W-:-:S04]  /*8db0*/  FSETP.NAN.AND P3, PT, R10, R10, PT ;  /* 0x0000000a0a00720b */ /* 0x000fc80003f68000 */
[----:B------:R-:W-:Y:S02]  /*8dc0*/  @P4 FSEL R10, R10, 6, P3 ;  /* 0x40c000000a0a4808 */ /* 0x000fe40001800000 */
[C---:B------:R-:W-:Y:S02]  /*8dd0*/  FSETP.NAN.AND P4, PT, R17.reuse, R17, PT ;  /* 0x000000111100720b */ /* 0x040fe40003f88000 */
[----:B------:R-:W-:Y:S01]  /*8de0*/  FSETP.NAN.AND P3, PT, R18, R18, PT ;  /* 0x000000121200720b */ /* 0x000fe20003f68000 */
[----:B0-----:R-:W-:Y:S01]  /*8df0*/  IMAD.WIDE R120, R120, 0x4, R6 ;  /* 0x0000000478787825 */ /* 0x001fe200078e0206 */
[----:B------:R-:W-:Y:S02]  /*8e00*/  @P6 FSEL R17, R17, 6, P4 ;  /* 0x40c0000011116808 */ /* 0x000fe40002000000 */
[----:B------:R-:W-:Y:S02]  /*8e10*/  @P2 FSEL R18, R18, 6, P3 ;  /* 0x40c0000012122808 */ /* 0x000fe40001800000 */
[----:B------:R-:W-:-:S02]  /*8e20*/  @P1 FSEL R19, R81, R78, !P0 ;  /* 0x0000004e51131208 */ /* 0x000fc40004000000 */
[----:B------:R-:W-:Y:S02]  /*8e30*/  @P1 FSEL R8, R63, R74, !P0 ;  /* 0x0000004a3f081208 */ /* 0x000fe40004000000 */
[----:B------:R-:W-:Y:S02]  /*8e40*/  @P1 FSEL R9, R70, R73, !P0 ;  /* 0x0000004946091208 */ /* 0x000fe40004000000 */
[----:B------:R-:W-:Y:S02]  /*8e50*/  @P1 FSEL R10, R69, R72, !P0 ;  /* 0x00000048450a1208 */ /* 0x000fe40004000000 */
[----:B------:R-:W-:Y:S02]  /*8e60*/  @P1 FSEL R11, R68, R71, !P0 ;  /* 0x00000047440b1208 */ /* 0x000fe40004000000 */
[----:B------:R-:W-:Y:S02]  /*8e70*/  @P1 FSEL R16, R76, R79, !P0 ;  /* 0x0000004f4c101208 */ /* 0x000fe40004000000 */
[----:B------:R-:W-:-:S02]  /*8e80*/  @P1 FSEL R17, R77, R80, !P0 ;  /* 0x000000504d111208 */ /* 0x000fc40004000000 */
[----:B------:R-:W-:Y:S01]  /*8e90*/  @P1 FSEL R18, R82, R75, !P0 ;  /* 0x0000004b52121208 */ /* 0x000fe20004000000 */
[----:B------:R-:W-:Y:S04]  /*8ea0*/  STG.E.128 desc[UR4][R120.64], R8 ;  /* 0x0000000878007986 */ /* 0x000fe8000c101d04 */
[----:B------:R-:W-:Y:S01]  /*8eb0*/  STG.E.128 desc[UR4][R120.64+0x800], R16 ;  /* 0x0008001078007986 */ /* 0x000fe2000c101d04 */
[----:B------:R-:W-:Y:S05]  /*8ec0*/  EXIT ;  /* 0x000000000000794d */ /* 0x000fea0003800000 */
.L_x_0:
[----:B------:R-:W-:-:S00]  /*8ed0*/  BRA `(.L_x_0) ;  /* 0xfffffffc00fc7947 */ /* 0x000fc0000383ffff */
[----:B------:R-:W-:-:S00]  /*8ee0*/  NOP ;  /* 0x0000000000007918 */ /* 0x000fc00000000000 */
        /* <DEDUP_REMOVED lines=9> */
.L_x_1:


//--------------------- .nv.global.init           --------------------------
	.section	.nv.global.init,"aw",@progbits
.nv.global.init:
	.type		_$_str,@object
	.size		_$_str,(_$_str_$_2 - _$_str)
_$_str:
        /*0000*/ 	.byte	0x5f, 0x5f, 0x43, 0x55, 0x44, 0x41, 0x5f, 0x46, 0x54, 0x5a, 0x00
	.type		_$_str_$_2,@object
	.size		_$_str_$_2,(.L_1 - _$_str_$_2)
_$_str_$_2:
        /*000b*/ 	.byte	0x5f, 0x5f, 0x43, 0x55, 0x44, 0x41, 0x5f, 0x50, 0x52, 0x45, 0x43, 0x5f, 0x53, 0x51, 0x52, 0x54
        /*001b*/ 	.byte	0x00
.L_1:


//--------------------- .nv.constant0.triton_poi_fused_cat_27 --------------------------
	.section	.nv.constant0.triton_poi_fused_cat_27,"a",@progbits
	.sectionflags	@""
	.align	4
.nv.constant0.triton_poi_fused_cat_27:
	.zero		860
